	.target	sm_100a

	.elftype	@"ET_EXEC"


//--------------------- .note.nv.tkinfo           --------------------------
	.section	.note.nv.tkinfo,"",@"SHT_NOTE"
	.sectionflags	@"SHF_NOTE_NV_TKINFO"
	.tkinfo
        /*0018*/ 	.word	0x00000002
        /*0030*/ 	.string	""
        /*0030*/ 	.string	"ptxas"
        /*0030*/ 	.string	"Cuda compilation tools, release 13.0, V13.0.88"
        /*0030*/ 	.string	"Build cuda_13.0.r13.0/compiler.36424714_0"
        /*0030*/ 	.string	"-arch sm_100a -m 64 "



//--------------------- .note.nv.cuinfo           --------------------------
	.section	.note.nv.cuinfo,"",@"SHT_NOTE"
	.sectionflags	@"SHF_NOTE_NV_CUINFO"
        /*0018*/ 	.short	0x0002
        /*001a*/ 	.short	0x0064
        /*001c*/ 	.short	0x0082
	.zero		2


//--------------------- .nv.info                  --------------------------
	.section	.nv.info,"",@"SHT_CUDA_INFO"
	.align	4


	//----- nvinfo : EIATTR_REGCOUNT
	.align		4
        /*0000*/ 	.byte	0x04, 0x2f
        /*0002*/ 	.short	(.L_19 - .L_18)
	.align		4
.L_18:
        /*0004*/ 	.word	index@(_ZN7cutlass13device_kernelINS_4gemm6kernel13GemmUniversalIN4cute5tupleIJiiiiEEENS1_10collective13CollectiveMmaINS1_35MainloopSm100TmaUmmaWarpSpecializedILi6ELi2ELi4ENS5_IJNS4_1CILi1EEESB_SB_EEEEENS5_IJNSA_ILi64EEESE_NSA_ILi128EEEEEENS_10bfloat16_tENS5_IJlSB_lEEESH_SI_NS4_8TiledMMAINS4_8MMA_AtomIJNS4_20SM100_MMA_F16BF16_SSISH_SH_fLi64ELi64ELNS4_4UMMA5MajorE0ELSN_0ELNSM_7ScaleInE0ELSO_0EEEEEENS4_6LayoutISC_NS5_IJNSA_ILi0EEESS_SS_EEEEENS5_IJNS4_10UnderscoreESV_SV_EEEEENS4_13SM90_TMA_LOADENS4_14ComposedLayoutINS4_7SwizzleILi3ELi4ELi3EEENS4_18smem_ptr_flag_bitsILi16EEENSR_INS5_IJNSA_ILi8EEESE_EEENS5_IJSE_SB_EEEEEEEvNS4_8identityESY_S18_vS19_EENS_8epilogue10collective18CollectiveEpilogueINS1B_23Sm100TmaWarpSpecializedILi3ELi2ELi16ELb1ELb0EEEJSG_NS5_IJNSR_ISE_SB_EENSR_INSA_ILi32EEESB_EEEEESH_SI_SH_SI_NS1B_6fusion15FusionCallbacksIS1F_NS1K_17LinearCombinationISH_fSH_fLNS_15FloatRoundStyleE2EEESG_S1J_JEEENS4_5SM1004TMEM4LOAD26SM100_TMEM_LOAD_16dp256b4xESY_NSZ_INS10_ILi2ELi4ELi3EEES13_NSR_INS5_IJS14_S1H_EEENS5_IJS1H_SB_EEEEEEENS4_17SM75_U32x4_LDSM_NENS4_14SM90_TMA_STOREES1Y_NS4_17SM90_U32x4_STSM_NENS4_39AutoVectorizingCopyWithAssumedAlignmentILi128EEEEEEvvEEEEvNT_6ParamsE)
        /*0008*/ 	.word	0x0000004f


	//----- nvinfo : EIATTR_FRAME_SIZE
	.align		4
.L_19:
        /*000c*/ 	.byte	0x04, 0x11
        /*000e*/ 	.short	(.L_21 - .L_20)
	.align		4
.L_20:
        /*0010*/ 	.word	index@($__internal_2_$__cuda_sm10x_tcgen05_guardrail_trap_unallocated_columns_being_dealloced)
        /*0014*/ 	.word	0x00000000


	//----- nvinfo : EIATTR_FRAME_SIZE
	.align		4
.L_21:
        /*0018*/ 	.byte	0x04, 0x11
        /*001a*/ 	.short	(.L_23 - .L_22)
	.align		4
.L_22:
        /*001c*/ 	.word	index@($__internal_1_$__cuda_sm10x_tcgen05_guardrail_trap_phase_invalid_during_alloc)
        /*0020*/ 	.word	0x00000000


	//----- nvinfo : EIATTR_FRAME_SIZE
	.align		4
.L_23:
        /*0024*/ 	.byte	0x04, 0x11
        /*0026*/ 	.short	(.L_25 - .L_24)
	.align		4
.L_24:
        /*0028*/ 	.word	index@($__internal_0_$__cuda_sm10x_tcgen05_guardrail_trap_col_being_dealloced_not_returned_by_alloc)
        /*002c*/ 	.word	0x00000000


	//----- nvinfo : EIATTR_FRAME_SIZE
	.align		4
.L_25:
        /*0030*/ 	.byte	0x04, 0x11
        /*0032*/ 	.short	(.L_27 - .L_26)
	.align		4
.L_26:
        /*0034*/ 	.word	index@(_ZN7cutlass13device_kernelINS_4gemm6kernel13GemmUniversalIN4cute5tupleIJiiiiEEENS1_10collective13CollectiveMmaINS1_35MainloopSm100TmaUmmaWarpSpecializedILi6ELi2ELi4ENS5_IJNS4_1CILi1EEESB_SB_EEEEENS5_IJNSA_ILi64EEESE_NSA_ILi128EEEEEENS_10bfloat16_tENS5_IJlSB_lEEESH_SI_NS4_8TiledMMAINS4_8MMA_AtomIJNS4_20SM100_MMA_F16BF16_SSISH_SH_fLi64ELi64ELNS4_4UMMA5MajorE0ELSN_0ELNSM_7ScaleInE0ELSO_0EEEEEENS4_6LayoutISC_NS5_IJNSA_ILi0EEESS_SS_EEEEENS5_IJNS4_10UnderscoreESV_SV_EEEEENS4_13SM90_TMA_LOADENS4_14ComposedLayoutINS4_7SwizzleILi3ELi4ELi3EEENS4_18smem_ptr_flag_bitsILi16EEENSR_INS5_IJNSA_ILi8EEESE_EEENS5_IJSE_SB_EEEEEEEvNS4_8identityESY_S18_vS19_EENS_8epilogue10collective18CollectiveEpilogueINS1B_23Sm100TmaWarpSpecializedILi3ELi2ELi16ELb1ELb0EEEJSG_NS5_IJNSR_ISE_SB_EENSR_INSA_ILi32EEESB_EEEEESH_SI_SH_SI_NS1B_6fusion15FusionCallbacksIS1F_NS1K_17LinearCombinationISH_fSH_fLNS_15FloatRoundStyleE2EEESG_S1J_JEEENS4_5SM1004TMEM4LOAD26SM100_TMEM_LOAD_16dp256b4xESY_NSZ_INS10_ILi2ELi4ELi3EEES13_NSR_INS5_IJS14_S1H_EEENS5_IJS1H_SB_EEEEEEENS4_17SM75_U32x4_LDSM_NENS4_14SM90_TMA_STOREES1Y_NS4_17SM90_U32x4_STSM_NENS4_39AutoVectorizingCopyWithAssumedAlignmentILi128EEEEEEvvEEEEvNT_6ParamsE)
        /*0038*/ 	.word	0x00000000


	//----- nvinfo : EIATTR_MIN_STACK_SIZE
	.align		4
.L_27:
        /*003c*/ 	.byte	0x04, 0x12
        /*003e*/ 	.short	(.L_29 - .L_28)
	.align		4
.L_28:
        /*0040*/ 	.word	index@(_ZN7cutlass13device_kernelINS_4gemm6kernel13GemmUniversalIN4cute5tupleIJiiiiEEENS1_10collective13CollectiveMmaINS1_35MainloopSm100TmaUmmaWarpSpecializedILi6ELi2ELi4ENS5_IJNS4_1CILi1EEESB_SB_EEEEENS5_IJNSA_ILi64EEESE_NSA_ILi128EEEEEENS_10bfloat16_tENS5_IJlSB_lEEESH_SI_NS4_8TiledMMAINS4_8MMA_AtomIJNS4_20SM100_MMA_F16BF16_SSISH_SH_fLi64ELi64ELNS4_4UMMA5MajorE0ELSN_0ELNSM_7ScaleInE0ELSO_0EEEEEENS4_6LayoutISC_NS5_IJNSA_ILi0EEESS_SS_EEEEENS5_IJNS4_10UnderscoreESV_SV_EEEEENS4_13SM90_TMA_LOADENS4_14ComposedLayoutINS4_7SwizzleILi3ELi4ELi3EEENS4_18smem_ptr_flag_bitsILi16EEENSR_INS5_IJNSA_ILi8EEESE_EEENS5_IJSE_SB_EEEEEEEvNS4_8identityESY_S18_vS19_EENS_8epilogue10collective18CollectiveEpilogueINS1B_23Sm100TmaWarpSpecializedILi3ELi2ELi16ELb1ELb0EEEJSG_NS5_IJNSR_ISE_SB_EENSR_INSA_ILi32EEESB_EEEEESH_SI_SH_SI_NS1B_6fusion15FusionCallbacksIS1F_NS1K_17LinearCombinationISH_fSH_fLNS_15FloatRoundStyleE2EEESG_S1J_JEEENS4_5SM1004TMEM4LOAD26SM100_TMEM_LOAD_16dp256b4xESY_NSZ_INS10_ILi2ELi4ELi3EEES13_NSR_INS5_IJS14_S1H_EEENS5_IJS1H_SB_EEEEEEENS4_17SM75_U32x4_LDSM_NENS4_14SM90_TMA_STOREES1Y_NS4_17SM90_U32x4_STSM_NENS4_39AutoVectorizingCopyWithAssumedAlignmentILi128EEEEEEvvEEEEvNT_6ParamsE)
        /*0044*/ 	.word	0x00000000
.L_29:


//--------------------- .nv.compat                --------------------------
	.section	.nv.compat,"",@"SHT_CUDA_COMPAT_INFO"
	.align	4
        /*0000*/ 	.byte	0x02, 0x09, 0x01, 0x00, 0x02, 0x02, 0x02, 0x00, 0x02, 0x05, 0x05, 0x00, 0x03, 0x07, 0x01, 0x01
        /*0010*/ 	.byte	0x02, 0x03, 0x01, 0x00, 0x02, 0x06, 0x01, 0x00, 0x04, 0x0b, 0x08, 0x00, 0x09, 0x00, 0x00, 0x00
        /*0020*/ 	.byte	0x00, 0x00, 0x00, 0x00


//--------------------- .nv.info._ZN7cutlass13device_kernelINS_4gemm6kernel13GemmUniversalIN4cute5tupleIJiiiiEEENS1_10collective13CollectiveMmaINS1_35MainloopSm100TmaUmmaWarpSpecializedILi6ELi2ELi4ENS5_IJNS4_1CILi1EEESB_SB_EEEEENS5_IJNSA_ILi64EEESE_NSA_ILi128EEEEEENS_10bfloat16_tENS5_IJlSB_lEEESH_SI_NS4_8TiledMMAINS4_8MMA_AtomIJNS4_20SM100_MMA_F16BF16_SSISH_SH_fLi64ELi64ELNS4_4UMMA5MajorE0ELSN_0ELNSM_7ScaleInE0ELSO_0EEEEEENS4_6LayoutISC_NS5_IJNSA_ILi0EEESS_SS_EEEEENS5_IJNS4_10UnderscoreESV_SV_EEEEENS4_13SM90_TMA_LOADENS4_14ComposedLayoutINS4_7SwizzleILi3ELi4ELi3EEENS4_18smem_ptr_flag_bitsILi16EEENSR_INS5_IJNSA_ILi8EEESE_EEENS5_IJSE_SB_EEEEEEEvNS4_8identityESY_S18_vS19_EENS_8epilogue10collective18CollectiveEpilogueINS1B_23Sm100TmaWarpSpecializedILi3ELi2ELi16ELb1ELb0EEEJSG_NS5_IJNSR_ISE_SB_EENSR_INSA_ILi32EEESB_EEEEESH_SI_SH_SI_NS1B_6fusion15FusionCallbacksIS1F_NS1K_17LinearCombinationISH_fSH_fLNS_15FloatRoundStyleE2EEESG_S1J_JEEENS4_5SM1004TMEM4LOAD26SM100_TMEM_LOAD_16dp256b4xESY_NSZ_INS10_ILi2ELi4ELi3EEES13_NSR_INS5_IJS14_S1H_EEENS5_IJS1H_SB_EEEEEEENS4_17SM75_U32x4_LDSM_NENS4_14SM90_TMA_STOREES1Y_NS4_17SM90_U32x4_STSM_NENS4_39AutoVectorizingCopyWithAssumedAlignmentILi128EEEEEEvvEEEEvNT_6ParamsE --------------------------
	.section	.nv.info._ZN7cutlass13device_kernelINS_4gemm6kernel13GemmUniversalIN4cute5tupleIJiiiiEEENS1_10collective13CollectiveMmaINS1_35MainloopSm100TmaUmmaWarpSpecializedILi6ELi2ELi4ENS5_IJNS4_1CILi1EEESB_SB_EEEEENS5_IJNSA_ILi64EEESE_NSA_ILi128EEEEEENS_10bfloat16_tENS5_IJlSB_lEEESH_SI_NS4_8TiledMMAINS4_8MMA_AtomIJNS4_20SM100_MMA_F16BF16_SSISH_SH_fLi64ELi64ELNS4_4UMMA5MajorE0ELSN_0ELNSM_7ScaleInE0ELSO_0EEEEEENS4_6LayoutISC_NS5_IJNSA_ILi0EEESS_SS_EEEEENS5_IJNS4_10UnderscoreESV_SV_EEEEENS4_13SM90_TMA_LOADENS4_14ComposedLayoutINS4_7SwizzleILi3ELi4ELi3EEENS4_18smem_ptr_flag_bitsILi16EEENSR_INS5_IJNSA_ILi8EEESE_EEENS5_IJSE_SB_EEEEEEEvNS4_8identityESY_S18_vS19_EENS_8epilogue10collective18CollectiveEpilogueINS1B_23Sm100TmaWarpSpecializedILi3ELi2ELi16ELb1ELb0EEEJSG_NS5_IJNSR_ISE_SB_EENSR_INSA_ILi32EEESB_EEEEESH_SI_SH_SI_NS1B_6fusion15FusionCallbacksIS1F_NS1K_17LinearCombinationISH_fSH_fLNS_15FloatRoundStyleE2EEESG_S1J_JEEENS4_5SM1004TMEM4LOAD26SM100_TMEM_LOAD_16dp256b4xESY_NSZ_INS10_ILi2ELi4ELi3EEES13_NSR_INS5_IJS14_S1H_EEENS5_IJS1H_SB_EEEEEEENS4_17SM75_U32x4_LDSM_NENS4_14SM90_TMA_STOREES1Y_NS4_17SM90_U32x4_STSM_NENS4_39AutoVectorizingCopyWithAssumedAlignmentILi128EEEEEEvvEEEEvNT_6ParamsE,"",@"SHT_CUDA_INFO"
	.sectionflags	@""
	.align	4


	//----- nvinfo : EIATTR_CUDA_API_VERSION
	.align		4
        /*0000*/ 	.byte	0x04, 0x37
        /*0002*/ 	.short	(.L_31 - .L_30)
.L_30:
        /*0004*/ 	.word	0x00000082


	//----- nvinfo : EIATTR_KPARAM_INFO
	.align		4
.L_31:
        /*0008*/ 	.byte	0x04, 0x17
        /*000a*/ 	.short	(.L_33 - .L_32)
.L_32:
        /*000c*/ 	.word	0x00000000
        /*0010*/ 	.short	0x0000
        /*0012*/ 	.short	0x0000
        /*0014*/ 	.byte	0x00, 0xf0, 0x01, 0x20


	//----- nvinfo : EIATTR_AT_ENTRY_FRAGMENTS
	.align		4
.L_33:
        /*0018*/ 	.byte	0x04, 0x4f
        /*001a*/ 	.short	(.L_35 - .L_34)


	//   ....[0]....
.L_34:
        /*001c*/ 	.word	0x00000006


	//----- nvinfo : EIATTR_RESERVED_SMEM_USED
	.align		4
.L_35:
        /*0020*/ 	.byte	0x01, 0x41
	.zero		2


	//----- nvinfo : EIATTR_SPARSE_MMA_MASK
	.align		4
        /*0024*/ 	.byte	0x03, 0x50
        /*0026*/ 	.short	0x0000


	//----- nvinfo : EIATTR_TCGEN05_1CTA_USED
	.align		4
        /*0028*/ 	.byte	0x01, 0x51
	.zero		2


	//----- nvinfo : EIATTR_MAXREG_COUNT
	.align		4
        /*002c*/ 	.byte	0x03, 0x1b
        /*002e*/ 	.short	0x00ff


	//----- nvinfo : EIATTR_NUM_BARRIERS
	.align		4
        /*0030*/ 	.byte	0x02, 0x4c
        /*0032*/ 	.byte	0x07
	.zero		1


	//----- nvinfo : EIATTR_EXTERNS
	.align		4
        /*0034*/ 	.byte	0x04, 0x0f
        /*0036*/ 	.short	(.L_37 - .L_36)


	//   ....[0]....
	.align		4
.L_36:
        /*0038*/ 	.word	index@(__assertfail)


	//----- nvinfo : EIATTR_MERCURY_ISA_VERSION
	.align		4
.L_37:
        /*003c*/ 	.byte	0x03, 0x5f
        /*003e*/ 	.short	0x0101


	//----- nvinfo : EIATTR_INT_WARP_WIDE_INSTR_OFFSETS
	.align		4
        /*0040*/ 	.byte	0x04, 0x31
        /*0042*/ 	.short	(.L_39 - .L_38)


	//   ....[0]....
.L_38:
        /*0044*/ 	.word	0x00001f40


	//   ....[1]....
        /*0048*/ 	.word	0x00003cc0


	//   ....[2]....
        /*004c*/ 	.word	0x00003cf0


	//   ....[3]....
        /*0050*/ 	.word	0x00003d40


	//   ....[4]....
        /*0054*/ 	.word	0x00004620


	//   ....[5]....
        /*0058*/ 	.word	0x00004640


	//   ....[6]....
        /*005c*/ 	.word	0x00004910


	//   ....[7]....
        /*0060*/ 	.word	0x00004a40


	//----- nvinfo : EIATTR_COOP_GROUP_MASK_REGIDS
	.align		4
.L_39:
        /*0064*/ 	.byte	0x04, 0x29
        /*0066*/ 	.short	(.L_41 - .L_40)


	//   ....[0]....
.L_40:
        /*0068*/ 	.word	0xffffffff


	//   ....[1]....
        /*006c*/ 	.word	0xffffffff


	//   ....[2]....
        /*0070*/ 	.word	0xffffffff


	//   ....[3]....
        /*0074*/ 	.word	0xffffffff


	//   ....[4]....
        /*0078*/ 	.word	0xffffffff


	//   ....[5]....
        /*007c*/ 	.word	0xffffffff


	//   ....[6]....
        /*0080*/ 	.word	0xffffffff


	//   ....[7]....
        /*0084*/ 	.word	0xffffffff


	//   ....[8]....
        /*0088*/ 	.word	0xffffffff


	//   ....[9]....
        /*008c*/ 	.word	0xffffffff


	//   ....[10]....
        /*0090*/ 	.word	0xffffffff


	//   ....[11]....
        /*0094*/ 	.word	0xffffffff


	//   ....[12]....
        /*0098*/ 	.word	0xffffffff


	//----- nvinfo : EIATTR_COOP_GROUP_INSTR_OFFSETS
	.align		4
.L_41:
        /*009c*/ 	.byte	0x04, 0x28
        /*009e*/ 	.short	(.L_43 - .L_42)


	//   ....[0]....
.L_42:
        /*00a0*/ 	.word	0x00000090


	//   ....[1]....
        /*00a4*/ 	.word	0x000004d0


	//   ....[2]....
        /*00a8*/ 	.word	0x00000680


	//   ....[3]....
        /*00ac*/ 	.word	0x00000800


	//   ....[4]....
        /*00b0*/ 	.word	0x00000900


	//   ....[5]....
        /*00b4*/ 	.word	0x00000a70


	//   ....[6]....
        /*00b8*/ 	.word	0x00000c10


	//   ....[7]....
        /*00bc*/ 	.word	0x00001e20


	//   ....[8]....
        /*00c0*/ 	.word	0x00002d20


	//   ....[9]....
        /*00c4*/ 	.word	0x00002f30


	//   ....[10]....
        /*00c8*/ 	.word	0x00002f60


	//   ....[11]....
        /*00cc*/ 	.word	0x00003bb0


	//   ....[12]....
        /*00d0*/ 	.word	0x00003de0


	//----- nvinfo : EIATTR_VRC_CTA_INIT_COUNT
	.align		4
.L_43:
        /*00d4*/ 	.byte	0x02, 0x4a
        /*00d6*/ 	.byte	0x80
	.zero		1


	//----- nvinfo : EIATTR_SYSCALL_OFFSETS
	.align		4
        /*00d8*/ 	.byte	0x04, 0x46
        /*00da*/ 	.short	(.L_45 - .L_44)


	//   ....[0]....
.L_44:
        /*00dc*/ 	.word	0x00005620


	//   ....[1]....
        /*00e0*/ 	.word	0x00005710


	//   ....[2]....
        /*00e4*/ 	.word	0x00005ef0


	//   ....[3]....
        /*00e8*/ 	.word	0x00006830


	//----- nvinfo : EIATTR_MBARRIER_INSTR_OFFSETS
	.align		4
.L_45:
        /*00ec*/ 	.byte	0x04, 0x39
        /*00ee*/ 	.short	(.L_47 - .L_46)


	//   ....[0]....
.L_46:
        /*00f0*/ 	.word	0x000005b0
        /*00f4*/ 	.word	0x000000ff
        /*00f8*/ 	.word	0x00000000
        /*00fc*/ 	.short	0x0100
        /*00fe*/ 	.byte	0x05
	.zero		1


	//   ....[1]....
        /*0100*/ 	.word	0x000005c0
        /*0104*/ 	.word	0x000000ff
        /*0108*/ 	.word	0x00000030
        /*010c*/ 	.short	0x0100
        /*010e*/ 	.byte	0x05
	.zero		1


	//   ....[2]....
        /*0110*/ 	.word	0x000005d0
        /*0114*/ 	.word	0x000000ff
        /*0118*/ 	.word	0x00000008
        /*011c*/ 	.short	0x0100
        /*011e*/ 	.byte	0x05
	.zero		1


	//   ....[3]....
        /*0120*/ 	.word	0x000005e0
        /*0124*/ 	.word	0x000000ff
        /*0128*/ 	.word	0x00000038
        /*012c*/ 	.short	0x0100
        /*012e*/ 	.byte	0x05
	.zero		1


	//   ....[4]....
        /*0130*/ 	.word	0x000005f0
        /*0134*/ 	.word	0x000000ff
        /*0138*/ 	.word	0x00000010
        /*013c*/ 	.short	0x0100
        /*013e*/ 	.byte	0x05
	.zero		1


	//   ....[5]....
        /*0140*/ 	.word	0x00000600
        /*0144*/ 	.word	0x000000ff
        /*0148*/ 	.word	0x00000040
        /*014c*/ 	.short	0x0100
        /*014e*/ 	.byte	0x05
	.zero		1


	//   ....[6]....
        /*0150*/ 	.word	0x00000610
        /*0154*/ 	.word	0x000000ff
        /*0158*/ 	.word	0x00000018
        /*015c*/ 	.short	0x0100
        /*015e*/ 	.byte	0x05
	.zero		1


	//   ....[7]....
        /*0160*/ 	.word	0x00000620
        /*0164*/ 	.word	0x000000ff
        /*0168*/ 	.word	0x00000048
        /*016c*/ 	.short	0x0100
        /*016e*/ 	.byte	0x05
	.zero		1


	//   ....[8]....
        /*0170*/ 	.word	0x00000630
        /*0174*/ 	.word	0x000000ff
        /*0178*/ 	.word	0x00000020
        /*017c*/ 	.short	0x0100
        /*017e*/ 	.byte	0x05
	.zero		1


	//   ....[9]....
        /*0180*/ 	.word	0x00000640
        /*0184*/ 	.word	0x000000ff
        /*0188*/ 	.word	0x00000050
        /*018c*/ 	.short	0x0100
        /*018e*/ 	.byte	0x05
	.zero		1


	//   ....[10]....
        /*0190*/ 	.word	0x00000650
        /*0194*/ 	.word	0x000000ff
        /*0198*/ 	.word	0x00000028
        /*019c*/ 	.short	0x0100
        /*019e*/ 	.byte	0x05
	.zero		1


	//   ....[11]....
        /*01a0*/ 	.word	0x00000660
        /*01a4*/ 	.word	0x000000ff
        /*01a8*/ 	.word	0x00000058
        /*01ac*/ 	.short	0x0100
        /*01ae*/ 	.byte	0x05
	.zero		1


	//   ....[12]....
        /*01b0*/ 	.word	0x00000790
        /*01b4*/ 	.word	0x000000ff
        /*01b8*/ 	.word	0x00000060
        /*01bc*/ 	.short	0x0100
        /*01be*/ 	.byte	0x07
	.zero		1


	//   ....[13]....
        /*01c0*/ 	.word	0x000007a0
        /*01c4*/ 	.word	0x000000ff
        /*01c8*/ 	.word	0x00000078
        /*01cc*/ 	.short	0x0100
        /*01ce*/ 	.byte	0x07
	.zero		1


	//   ....[14]....
        /*01d0*/ 	.word	0x000007b0
        /*01d4*/ 	.word	0x000000ff
        /*01d8*/ 	.word	0x00000068
        /*01dc*/ 	.short	0x0100
        /*01de*/ 	.byte	0x07
	.zero		1


	//   ....[15]....
        /*01e0*/ 	.word	0x000007c0
        /*01e4*/ 	.word	0x000000ff
        /*01e8*/ 	.word	0x00000080
        /*01ec*/ 	.short	0x0100
        /*01ee*/ 	.byte	0x07
	.zero		1


	//   ....[16]....
        /*01f0*/ 	.word	0x000007d0
        /*01f4*/ 	.word	0x000000ff
        /*01f8*/ 	.word	0x00000070
        /*01fc*/ 	.short	0x0100
        /*01fe*/ 	.byte	0x07
	.zero		1


	//   ....[17]....
        /*0200*/ 	.word	0x000007e0
        /*0204*/ 	.word	0x000000ff
        /*0208*/ 	.word	0x00000088
        /*020c*/ 	.short	0x0100
        /*020e*/ 	.byte	0x07
	.zero		1


	//   ....[18]....
        /*0210*/ 	.word	0x000008d0
        /*0214*/ 	.word	0x000000ff
        /*0218*/ 	.word	0x00000090
        /*021c*/ 	.short	0x0100
        /*021e*/ 	.byte	0x05
	.zero		1


	//   ....[19]....
        /*0220*/ 	.word	0x000008e0
        /*0224*/ 	.word	0x000000ff
        /*0228*/ 	.word	0x00000098
        /*022c*/ 	.short	0x0100
        /*022e*/ 	.byte	0x05
	.zero		1


	//   ....[20]....
        /*0230*/ 	.word	0x00000a20
        /*0234*/ 	.word	0x000000ff
        /*0238*/ 	.word	0x000000a0
        /*023c*/ 	.short	0x0100
        /*023e*/ 	.byte	0x05
	.zero		1


	//   ....[21]....
        /*0240*/ 	.word	0x00000a30
        /*0244*/ 	.word	0x000000ff
        /*0248*/ 	.word	0x000000b0
        /*024c*/ 	.short	0x0100
        /*024e*/ 	.byte	0x05
	.zero		1


	//   ....[22]....
        /*0250*/ 	.word	0x00000a40
        /*0254*/ 	.word	0x000000ff
        /*0258*/ 	.word	0x000000a8
        /*025c*/ 	.short	0x0100
        /*025e*/ 	.byte	0x05
	.zero		1


	//   ....[23]....
        /*0260*/ 	.word	0x00000a50
        /*0264*/ 	.word	0x000000ff
        /*0268*/ 	.word	0x000000b8
        /*026c*/ 	.short	0x0100
        /*026e*/ 	.byte	0x05
	.zero		1


	//   ....[24]....
        /*0270*/ 	.word	0x00000b80
        /*0274*/ 	.word	0x000000ff
        /*0278*/ 	.word	0x000000c0
        /*027c*/ 	.short	0x0100
        /*027e*/ 	.byte	0x07
	.zero		1


	//   ....[25]....
        /*0280*/ 	.word	0x00000b90
        /*0284*/ 	.word	0x000000ff
        /*0288*/ 	.word	0x000000e0
        /*028c*/ 	.short	0x0100
        /*028e*/ 	.byte	0x07
	.zero		1


	//   ....[26]....
        /*0290*/ 	.word	0x00000ba0
        /*0294*/ 	.word	0x000000ff
        /*0298*/ 	.word	0x000000c8
        /*029c*/ 	.short	0x0100
        /*029e*/ 	.byte	0x07
	.zero		1


	//   ....[27]....
        /*02a0*/ 	.word	0x00000bb0
        /*02a4*/ 	.word	0x000000ff
        /*02a8*/ 	.word	0x000000e8
        /*02ac*/ 	.short	0x0100
        /*02ae*/ 	.byte	0x07
	.zero		1


	//   ....[28]....
        /*02b0*/ 	.word	0x00000bc0
        /*02b4*/ 	.word	0x000000ff
        /*02b8*/ 	.word	0x000000d0
        /*02bc*/ 	.short	0x0100
        /*02be*/ 	.byte	0x07
	.zero		1


	//   ....[29]....
        /*02c0*/ 	.word	0x00000bd0
        /*02c4*/ 	.word	0x000000ff
        /*02c8*/ 	.word	0x000000f0
        /*02cc*/ 	.short	0x0100
        /*02ce*/ 	.byte	0x07
	.zero		1


	//   ....[30]....
        /*02d0*/ 	.word	0x00000be0
        /*02d4*/ 	.word	0x000000ff
        /*02d8*/ 	.word	0x000000d8
        /*02dc*/ 	.short	0x0100
        /*02de*/ 	.byte	0x07
	.zero		1


	//   ....[31]....
        /*02e0*/ 	.word	0x00000bf0
        /*02e4*/ 	.word	0x000000ff
        /*02e8*/ 	.word	0x000000f8
        /*02ec*/ 	.short	0x0100
        /*02ee*/ 	.byte	0x07
	.zero		1


	//   ....[32]....
        /*02f0*/ 	.word	0x00000ce0
        /*02f4*/ 	.word	0x000000ff
        /*02f8*/ 	.word	0x00000100
        /*02fc*/ 	.short	0x0100
        /*02fe*/ 	.byte	0x05
	.zero		1


	//   ....[33]....
        /*0300*/ 	.word	0x00000cf0
        /*0304*/ 	.word	0x000000ff
        /*0308*/ 	.word	0x00000110
        /*030c*/ 	.short	0x0100
        /*030e*/ 	.byte	0x05
	.zero		1


	//   ....[34]....
        /*0310*/ 	.word	0x00000d00
        /*0314*/ 	.word	0x000000ff
        /*0318*/ 	.word	0x00000108
        /*031c*/ 	.short	0x0100
        /*031e*/ 	.byte	0x05
	.zero		1


	//   ....[35]....
        /*0320*/ 	.word	0x00000d10
        /*0324*/ 	.word	0x000000ff
        /*0328*/ 	.word	0x00000118
        /*032c*/ 	.short	0x0100
        /*032e*/ 	.byte	0x05
	.zero		1


	//   ....[36]....
        /*0330*/ 	.word	0x000015e0
        /*0334*/ 	.word	0x00000002
        /*0338*/ 	.word	0x00000110
        /*033c*/ 	.short	0x010a
        /*033e*/ 	.byte	0xff
	.zero		1


	//   ....[37]....
        /*0340*/ 	.word	0x00001610
        /*0344*/ 	.word	0x00000002
        /*0348*/ 	.word	0x00000100
        /*034c*/ 	.short	0x0101
        /*034e*/ 	.byte	0xff
	.zero		1


	//   ....[38]....
        /*0350*/ 	.word	0x000016e0
        /*0354*/ 	.word	0x000000ff
        /*0358*/ 	.word	0x00000030
        /*035c*/ 	.short	0x010a
        /*035e*/ 	.byte	0x08
	.zero		1


	//   ....[39]....
        /*0360*/ 	.word	0x00001780
        /*0364*/ 	.word	0x000000ff
        /*0368*/ 	.word	0x00000030
        /*036c*/ 	.short	0x010a
        /*036e*/ 	.byte	0x21
	.zero		1


	//   ....[40]....
        /*0370*/ 	.word	0x000018d0
        /*0374*/ 	.word	0x000000ff
        /*0378*/ 	.word	0x00000030
        /*037c*/ 	.short	0x010a
        /*037e*/ 	.byte	0x08
	.zero		1


	//   ....[41]....
        /*0380*/ 	.word	0x00001a90
        /*0384*/ 	.word	0x000000ff
        /*0388*/ 	.word	0x00000098
        /*038c*/ 	.short	0x0101
        /*038e*/ 	.byte	0x04
	.zero		1


	//   ....[42]....
        /*0390*/ 	.word	0x00001ab0
        /*0394*/ 	.word	0x000000ff
        /*0398*/ 	.word	0x00000030
        /*039c*/ 	.short	0x010a
        /*039e*/ 	.byte	0x08
	.zero		1


	//   ....[43]....
        /*03a0*/ 	.word	0x00001b30
        /*03a4*/ 	.word	0x000000ff
        /*03a8*/ 	.word	0x00000030
        /*03ac*/ 	.short	0x010a
        /*03ae*/ 	.byte	0x21
	.zero		1


	//   ....[44]....
        /*03b0*/ 	.word	0x00001c80
        /*03b4*/ 	.word	0x000000ff
        /*03b8*/ 	.word	0x00000030
        /*03bc*/ 	.short	0x010a
        /*03be*/ 	.byte	0x08
	.zero		1


	//   ....[45]....
        /*03c0*/ 	.word	0x00001e50
        /*03c4*/ 	.word	0x00000002
        /*03c8*/ 	.word	0x000000a0
        /*03cc*/ 	.short	0x010a
        /*03ce*/ 	.byte	0xff
	.zero		1


	//   ....[46]....
        /*03d0*/ 	.word	0x00001f10
        /*03d4*/ 	.word	0x00000002
        /*03d8*/ 	.word	0x00000000
        /*03dc*/ 	.short	0x0101
        /*03de*/ 	.byte	0xff
	.zero		1


	//   ....[47]....
        /*03e0*/ 	.word	0x00002470
        /*03e4*/ 	.word	0x000000ff
        /*03e8*/ 	.word	0x00000000
        /*03ec*/ 	.short	0x010a
        /*03ee*/ 	.byte	0x05
	.zero		1


	//   ....[48]....
        /*03f0*/ 	.word	0x00002500
        /*03f4*/ 	.word	0x000000ff
        /*03f8*/ 	.word	0x00000000
        /*03fc*/ 	.short	0x010a
        /*03fe*/ 	.byte	0x05
	.zero		1


	//   ....[49]....
        /*0400*/ 	.word	0x00002590
        /*0404*/ 	.word	0x000000ff
        /*0408*/ 	.word	0x00000000
        /*040c*/ 	.short	0x010a
        /*040e*/ 	.byte	0x05
	.zero		1


	//   ....[50]....
        /*0410*/ 	.word	0x00002620
        /*0414*/ 	.word	0x000000ff
        /*0418*/ 	.word	0x00000000
        /*041c*/ 	.short	0x010a
        /*041e*/ 	.byte	0x05
	.zero		1


	//   ....[51]....
        /*0420*/ 	.word	0x000026b0
        /*0424*/ 	.word	0x000000ff
        /*0428*/ 	.word	0x00000000
        /*042c*/ 	.short	0x010a
        /*042e*/ 	.byte	0x05
	.zero		1


	//   ....[52]....
        /*0430*/ 	.word	0x00002750
        /*0434*/ 	.word	0x00000000
        /*0438*/ 	.word	0x00000000
        /*043c*/ 	.short	0x010a
        /*043e*/ 	.byte	0xff
	.zero		1


	//   ....[53]....
        /*0440*/ 	.word	0x00002870
        /*0444*/ 	.word	0x00000000
        /*0448*/ 	.word	0x00000100
        /*044c*/ 	.short	0x010a
        /*044e*/ 	.byte	0xff
	.zero		1


	//   ....[54]....
        /*0450*/ 	.word	0x000028e0
        /*0454*/ 	.word	0x00000000
        /*0458*/ 	.word	0x00000000
        /*045c*/ 	.short	0x0101
        /*045e*/ 	.byte	0xff
	.zero		1


	//   ....[55]....
        /*0460*/ 	.word	0x00002900
        /*0464*/ 	.word	0x000000ff
        /*0468*/ 	.word	0x000000b0
        /*046c*/ 	.short	0x010a
        /*046e*/ 	.byte	0x05
	.zero		1


	//   ....[56]....
        /*0470*/ 	.word	0x00002a20
        /*0474*/ 	.word	0x00000000
        /*0478*/ 	.word	0x000000a0
        /*047c*/ 	.short	0x010a
        /*047e*/ 	.byte	0xff
	.zero		1


	//   ....[57]....
        /*0480*/ 	.word	0x00002b20
        /*0484*/ 	.word	0x00000000
        /*0488*/ 	.word	0x00000000
        /*048c*/ 	.short	0x0101
        /*048e*/ 	.byte	0xff
	.zero		1


	//   ....[58]....
        /*0490*/ 	.word	0x00002bb0
        /*0494*/ 	.word	0x000000ff
        /*0498*/ 	.word	0x000000b0
        /*049c*/ 	.short	0x0106
        /*049e*/ 	.byte	0x05
	.zero		1


	//   ....[59]....
        /*04a0*/ 	.word	0x00002bd0
        /*04a4*/ 	.word	0x000000ff
        /*04a8*/ 	.word	0x000000b0
        /*04ac*/ 	.short	0x010a
        /*04ae*/ 	.byte	0x05
	.zero		1


	//   ....[60]....
        /*04b0*/ 	.word	0x00002c60
        /*04b4*/ 	.word	0x000000ff
        /*04b8*/ 	.word	0x000000b0
        /*04bc*/ 	.short	0x0106
        /*04be*/ 	.byte	0x04
	.zero		1


	//   ....[61]....
        /*04c0*/ 	.word	0x00002ca0
        /*04c4*/ 	.word	0x00000000
        /*04c8*/ 	.word	0x000000b0
        /*04cc*/ 	.short	0x010a
        /*04ce*/ 	.byte	0xff
	.zero		1


	//   ....[62]....
        /*04d0*/ 	.word	0x00003260
        /*04d4*/ 	.word	0x00000000
        /*04d8*/ 	.word	0x000000a0
        /*04dc*/ 	.short	0x010a
        /*04de*/ 	.byte	0xff
	.zero		1


	//   ....[63]....
        /*04e0*/ 	.word	0x00003370
        /*04e4*/ 	.word	0x00000003
        /*04e8*/ 	.word	0x00000000
        /*04ec*/ 	.short	0x0101
        /*04ee*/ 	.byte	0xff
	.zero		1


	//   ....[64]....
        /*04f0*/ 	.word	0x00003380
        /*04f4*/ 	.word	0x000000ff
        /*04f8*/ 	.word	0x00000000
        /*04fc*/ 	.short	0x010a
        /*04fe*/ 	.byte	0x07
	.zero		1


	//   ....[65]....
        /*0500*/ 	.word	0x00003400
        /*0504*/ 	.word	0x000000ff
        /*0508*/ 	.word	0x000000e0
        /*050c*/ 	.short	0x010a
        /*050e*/ 	.byte	0x06
	.zero		1


	//   ....[66]....
        /*0510*/ 	.word	0x000034d0
        /*0514*/ 	.word	0x000000ff
        /*0518*/ 	.word	0x00000000
        /*051c*/ 	.short	0x010a
        /*051e*/ 	.byte	0x0b
	.zero		1


	//   ....[67]....
        /*0520*/ 	.word	0x00003600
        /*0524*/ 	.word	0x000000ff
        /*0528*/ 	.word	0x00000000
        /*052c*/ 	.short	0x010a
        /*052e*/ 	.byte	0x22
	.zero		1


	//   ....[68]....
        /*0530*/ 	.word	0x000039e0
        /*0534*/ 	.word	0x000000ff
        /*0538*/ 	.word	0x00000000
        /*053c*/ 	.short	0x010a
        /*053e*/ 	.byte	0x06
	.zero		1


	//   ....[69]....
        /*0540*/ 	.word	0x00003a70
        /*0544*/ 	.word	0x000000ff
        /*0548*/ 	.word	0x00000000
        /*054c*/ 	.short	0x010a
        /*054e*/ 	.byte	0x06
	.zero		1


	//   ....[70]....
        /*0550*/ 	.word	0x00003b00
        /*0554*/ 	.word	0x000000ff
        /*0558*/ 	.word	0x00000000
        /*055c*/ 	.short	0x010a
        /*055e*/ 	.byte	0x06
	.zero		1


	//   ....[71]....
        /*0560*/ 	.word	0x00003b90
        /*0564*/ 	.word	0x000000ff
        /*0568*/ 	.word	0x00000000
        /*056c*/ 	.short	0x010a
        /*056e*/ 	.byte	0x07
	.zero		1


	//   ....[72]....
        /*0570*/ 	.word	0x00003fc0
        /*0574*/ 	.word	0x00000000
        /*0578*/ 	.word	0x000000a0
        /*057c*/ 	.short	0x010a
        /*057e*/ 	.byte	0xff
	.zero		1


	//   ....[73]....
        /*0580*/ 	.word	0x00004080
        /*0584*/ 	.word	0x00000000
        /*0588*/ 	.word	0x00000000
        /*058c*/ 	.short	0x0101
        /*058e*/ 	.byte	0xff
	.zero		1


	//   ....[74]....
        /*0590*/ 	.word	0x000043a0
        /*0594*/ 	.word	0x000000ff
        /*0598*/ 	.word	0x00000098
        /*059c*/ 	.short	0x010a
        /*059e*/ 	.byte	0x07
	.zero		1


	//   ....[75]....
        /*05a0*/ 	.word	0x000045c0
        /*05a4*/ 	.word	0x000000ff
        /*05a8*/ 	.word	0x00000078
        /*05ac*/ 	.short	0x010a
        /*05ae*/ 	.byte	0x0f
	.zero		1


	//   ....[76]....
        /*05b0*/ 	.word	0x000047c0
        /*05b4*/ 	.word	0x000000ff
        /*05b8*/ 	.word	0x00000060
        /*05bc*/ 	.short	0x010b
        /*05be*/ 	.byte	0x0f
	.zero		1


	//   ....[77]....
        /*05c0*/ 	.word	0x00004810
        /*05c4*/ 	.word	0x000000ff
        /*05c8*/ 	.word	0x00000000
        /*05cc*/ 	.short	0x0101
        /*05ce*/ 	.byte	0x10
	.zero		1


	//   ....[78]....
        /*05d0*/ 	.word	0x00004850
        /*05d4*/ 	.word	0x000000ff
        /*05d8*/ 	.word	0x00000078
        /*05dc*/ 	.short	0x010a
        /*05de*/ 	.byte	0x0d
	.zero		1


	//   ....[79]....
        /*05e0*/ 	.word	0x00004a90
        /*05e4*/ 	.word	0x000000ff
        /*05e8*/ 	.word	0x00000060
        /*05ec*/ 	.short	0x010b
        /*05ee*/ 	.byte	0x0d
	.zero		1


	//   ....[80]....
        /*05f0*/ 	.word	0x00004b00
        /*05f4*/ 	.word	0x000000ff
        /*05f8*/ 	.word	0x00000000
        /*05fc*/ 	.short	0x0101
        /*05fe*/ 	.byte	0x0f
	.zero		1


	//   ....[81]....
        /*0600*/ 	.word	0x00004b50
        /*0604*/ 	.word	0x000000ff
        /*0608*/ 	.word	0x00000000
        /*060c*/ 	.short	0x010a
        /*060e*/ 	.byte	0x04
	.zero		1


	//   ....[82]....
        /*0610*/ 	.word	0x00004be0
        /*0614*/ 	.word	0x000000ff
        /*0618*/ 	.word	0x00000000
        /*061c*/ 	.short	0x010a
        /*061e*/ 	.byte	0x04
	.zero		1


	//   ....[83]....
        /*0620*/ 	.word	0x00004c80
        /*0624*/ 	.word	0x00000000
        /*0628*/ 	.word	0x00000000
        /*062c*/ 	.short	0x010a
        /*062e*/ 	.byte	0xff
	.zero		1


	//   ....[84]....
        /*0630*/ 	.word	0x00004ff0
        /*0634*/ 	.word	0x00000000
        /*0638*/ 	.word	0x000000a0
        /*063c*/ 	.short	0x010a
        /*063e*/ 	.byte	0xff
	.zero		1


	//   ....[85]....
        /*0640*/ 	.word	0x00005100
        /*0644*/ 	.word	0x00000000
        /*0648*/ 	.word	0x00000000
        /*064c*/ 	.short	0x0101
        /*064e*/ 	.byte	0xff
	.zero		1


	//   ....[86]....
        /*0650*/ 	.word	0x00005b10
        /*0654*/ 	.word	0x00000002
        /*0658*/ 	.word	0x00000060
        /*065c*/ 	.short	0x010a
        /*065e*/ 	.byte	0xff
	.zero		1


	//   ....[87]....
        /*0660*/ 	.word	0x00005b50
        /*0664*/ 	.word	0x0000002c
        /*0668*/ 	.word	0x000000c0
        /*066c*/ 	.short	0x010a
        /*066e*/ 	.byte	0xff
	.zero		1


	//   ....[88]....
        /*0670*/ 	.word	0x00005c40
        /*0674*/ 	.word	0x00000002
        /*0678*/ 	.word	0x00000060
        /*067c*/ 	.short	0x010a
        /*067e*/ 	.byte	0xff
	.zero		1


	//   ....[89]....
        /*0680*/ 	.word	0x00005dd0
        /*0684*/ 	.word	0x0000002c
        /*0688*/ 	.word	0x000000c0
        /*068c*/ 	.short	0x010a
        /*068e*/ 	.byte	0xff
	.zero		1


	//   ....[90]....
        /*0690*/ 	.word	0x00006590
        /*0694*/ 	.word	0x00000000
        /*0698*/ 	.word	0x00000000
        /*069c*/ 	.short	0x0101
        /*069e*/ 	.byte	0xff
	.zero		1


	//   ....[91]....
        /*06a0*/ 	.word	0x000065a0
        /*06a4*/ 	.word	0x00000002
        /*06a8*/ 	.word	0x00000060
        /*06ac*/ 	.short	0x010a
        /*06ae*/ 	.byte	0xff
	.zero		1


	//   ....[92]....
        /*06b0*/ 	.word	0x00006660
        /*06b4*/ 	.word	0x00000002
        /*06b8*/ 	.word	0x00000060
        /*06bc*/ 	.short	0x010a
        /*06be*/ 	.byte	0xff
	.zero		1


	//   ....[93]....
        /*06c0*/ 	.word	0x000069c0
        /*06c4*/ 	.word	0x000000ff
        /*06c8*/ 	.word	0x00000000
        /*06cc*/ 	.short	0x0101
        /*06ce*/ 	.byte	0x05
	.zero		1


	//   ....[94]....
        /*06d0*/ 	.word	0x00006f50
        /*06d4*/ 	.word	0x00000000
        /*06d8*/ 	.word	0x00000000
        /*06dc*/ 	.short	0x0101
        /*06de*/ 	.byte	0xff
	.zero		1


	//   ....[95]....
        /*06e0*/ 	.word	0x000071c0
        /*06e4*/ 	.word	0x000000ff
        /*06e8*/ 	.word	0x00000000
        /*06ec*/ 	.short	0x0101
        /*06ee*/ 	.byte	0x04
	.zero		1


	//   ....[96]....
        /*06f0*/ 	.word	0x000071e0
        /*06f4*/ 	.word	0x00000002
        /*06f8*/ 	.word	0x00000110
        /*06fc*/ 	.short	0x010a
        /*06fe*/ 	.byte	0xff
	.zero		1


	//   ....[97]....
        /*0700*/ 	.word	0x00007240
        /*0704*/ 	.word	0x00000002
        /*0708*/ 	.word	0x00000030
        /*070c*/ 	.short	0x010a
        /*070e*/ 	.byte	0xff
	.zero		1


	//   ....[98]....
        /*0710*/ 	.word	0x000072a0
        /*0714*/ 	.word	0x00000002
        /*0718*/ 	.word	0x00000030
        /*071c*/ 	.short	0x010a
        /*071e*/ 	.byte	0xff
	.zero		1


	//   ....[99]....
        /*0720*/ 	.word	0x000072f0
        /*0724*/ 	.word	0x00000002
        /*0728*/ 	.word	0x000000a0
        /*072c*/ 	.short	0x010a
        /*072e*/ 	.byte	0xff
	.zero		1


	//   ....[100]....
        /*0730*/ 	.word	0x00007350
        /*0734*/ 	.word	0x00000000
        /*0738*/ 	.word	0x00000000
        /*073c*/ 	.short	0x010a
        /*073e*/ 	.byte	0xff
	.zero		1


	//   ....[101]....
        /*0740*/ 	.word	0x000073b0
        /*0744*/ 	.word	0x00000000
        /*0748*/ 	.word	0x00000000
        /*074c*/ 	.short	0x010a
        /*074e*/ 	.byte	0xff
	.zero		1


	//   ....[102]....
        /*0750*/ 	.word	0x00007410
        /*0754*/ 	.word	0x00000000
        /*0758*/ 	.word	0x00000000
        /*075c*/ 	.short	0x010a
        /*075e*/ 	.byte	0xff
	.zero		1


	//   ....[103]....
        /*0760*/ 	.word	0x00007470
        /*0764*/ 	.word	0x00000000
        /*0768*/ 	.word	0x00000000
        /*076c*/ 	.short	0x010a
        /*076e*/ 	.byte	0xff
	.zero		1


	//   ....[104]....
        /*0770*/ 	.word	0x000074d0
        /*0774*/ 	.word	0x00000000
        /*0778*/ 	.word	0x00000000
        /*077c*/ 	.short	0x010a
        /*077e*/ 	.byte	0xff
	.zero		1


	//   ....[105]....
        /*0780*/ 	.word	0x00007520
        /*0784*/ 	.word	0x00000000
        /*0788*/ 	.word	0x00000100
        /*078c*/ 	.short	0x010a
        /*078e*/ 	.byte	0xff
	.zero		1


	//   ....[106]....
        /*0790*/ 	.word	0x00007580
        /*0794*/ 	.word	0x00000000
        /*0798*/ 	.word	0x000000b0
        /*079c*/ 	.short	0x010a
        /*079e*/ 	.byte	0xff
	.zero		1


	//   ....[107]....
        /*07a0*/ 	.word	0x000075d0
        /*07a4*/ 	.word	0x00000000
        /*07a8*/ 	.word	0x000000a0
        /*07ac*/ 	.short	0x010a
        /*07ae*/ 	.byte	0xff
	.zero		1


	//   ....[108]....
        /*07b0*/ 	.word	0x00007630
        /*07b4*/ 	.word	0x00000000
        /*07b8*/ 	.word	0x000000b0
        /*07bc*/ 	.short	0x010a
        /*07be*/ 	.byte	0xff
	.zero		1


	//   ....[109]....
        /*07c0*/ 	.word	0x00007680
        /*07c4*/ 	.word	0x00000000
        /*07c8*/ 	.word	0x000000a0
        /*07cc*/ 	.short	0x010a
        /*07ce*/ 	.byte	0xff
	.zero		1


	//   ....[110]....
        /*07d0*/ 	.word	0x000076e0
        /*07d4*/ 	.word	0x00000002
        /*07d8*/ 	.word	0x000000e0
        /*07dc*/ 	.short	0x010a
        /*07de*/ 	.byte	0xff
	.zero		1


	//   ....[111]....
        /*07e0*/ 	.word	0x00007740
        /*07e4*/ 	.word	0x00000000
        /*07e8*/ 	.word	0x00000000
        /*07ec*/ 	.short	0x010a
        /*07ee*/ 	.byte	0xff
	.zero		1


	//   ....[112]....
        /*07f0*/ 	.word	0x000077a0
        /*07f4*/ 	.word	0x00000000
        /*07f8*/ 	.word	0x00000000
        /*07fc*/ 	.short	0x010a
        /*07fe*/ 	.byte	0xff
	.zero		1


	//   ....[113]....
        /*0800*/ 	.word	0x00007800
        /*0804*/ 	.word	0x00000000
        /*0808*/ 	.word	0x00000000
        /*080c*/ 	.short	0x010a
        /*080e*/ 	.byte	0xff
	.zero		1


	//   ....[114]....
        /*0810*/ 	.word	0x00007860
        /*0814*/ 	.word	0x00000000
        /*0818*/ 	.word	0x00000000
        /*081c*/ 	.short	0x010a
        /*081e*/ 	.byte	0xff
	.zero		1


	//   ....[115]....
        /*0820*/ 	.word	0x000078c0
        /*0824*/ 	.word	0x00000000
        /*0828*/ 	.word	0x00000000
        /*082c*/ 	.short	0x010a
        /*082e*/ 	.byte	0xff
	.zero		1


	//   ....[116]....
        /*0830*/ 	.word	0x00007910
        /*0834*/ 	.word	0x00000000
        /*0838*/ 	.word	0x000000a0
        /*083c*/ 	.short	0x010a
        /*083e*/ 	.byte	0xff
	.zero		1


	//   ....[117]....
        /*0840*/ 	.word	0x00007970
        /*0844*/ 	.word	0x00000000
        /*0848*/ 	.word	0x00000098
        /*084c*/ 	.short	0x010a
        /*084e*/ 	.byte	0xff
	.zero		1


	//   ....[118]....
        /*0850*/ 	.word	0x000079d0
        /*0854*/ 	.word	0x00000000
        /*0858*/ 	.word	0x00000078
        /*085c*/ 	.short	0x010a
        /*085e*/ 	.byte	0xff
	.zero		1


	//   ....[119]....
        /*0860*/ 	.word	0x00007a30
        /*0864*/ 	.word	0x00000000
        /*0868*/ 	.word	0x00000078
        /*086c*/ 	.short	0x010a
        /*086e*/ 	.byte	0xff
	.zero		1


	//   ....[120]....
        /*0870*/ 	.word	0x00007a90
        /*0874*/ 	.word	0x00000000
        /*0878*/ 	.word	0x00000000
        /*087c*/ 	.short	0x010a
        /*087e*/ 	.byte	0xff
	.zero		1


	//   ....[121]....
        /*0880*/ 	.word	0x00007af0
        /*0884*/ 	.word	0x00000000
        /*0888*/ 	.word	0x00000000
        /*088c*/ 	.short	0x010a
        /*088e*/ 	.byte	0xff
	.zero		1


	//   ....[122]....
        /*0890*/ 	.word	0x00007b40
        /*0894*/ 	.word	0x00000000
        /*0898*/ 	.word	0x000000a0
        /*089c*/ 	.short	0x010a
        /*089e*/ 	.byte	0xff
	.zero		1


	//   ....[123]....
        /*08a0*/ 	.word	0x00007b90
        /*08a4*/ 	.word	0x00000002
        /*08a8*/ 	.word	0x00000060
        /*08ac*/ 	.short	0x010a
        /*08ae*/ 	.byte	0xff
	.zero		1


	//   ....[124]....
        /*08b0*/ 	.word	0x00007be0
        /*08b4*/ 	.word	0x0000002c
        /*08b8*/ 	.word	0x000000c0
        /*08bc*/ 	.short	0x010a
        /*08be*/ 	.byte	0xff
	.zero		1


	//   ....[125]....
        /*08c0*/ 	.word	0x00007c30
        /*08c4*/ 	.word	0x00000002
        /*08c8*/ 	.word	0x00000060
        /*08cc*/ 	.short	0x010a
        /*08ce*/ 	.byte	0xff
	.zero		1


	//----- nvinfo : EIATTR_NUM_MBARRIERS
	.align		4
.L_47:
        /*08d0*/ 	.byte	0x03, 0x38
        /*08d2*/ 	.short	0x0024


	//----- nvinfo : EIATTR_EXIT_INSTR_OFFSETS
	.align		4
        /*08d4*/ 	.byte	0x04, 0x1c
        /*08d6*/ 	.short	(.L_49 - .L_48)


	//   ....[0]....
.L_48:
        /*08d8*/ 	.word	0x00002780


	//   ....[1]....
        /*08dc*/ 	.word	0x00002c70


	//   ....[2]....
        /*08e0*/ 	.word	0x00002cd0


	//   ....[3]....
        /*08e4*/ 	.word	0x00003df0


	//   ....[4]....
        /*08e8*/ 	.word	0x00004cb0


	//   ....[5]....
        /*08ec*/ 	.word	0x00004cf0


	//   ....[6]....
        /*08f0*/ 	.word	0x000070b0


	//   ....[7]....
        /*08f4*/ 	.word	0x00007130


	//   ....[8]....
        /*08f8*/ 	.word	0x00007160


	//   ....[9]....
        /*08fc*/ 	.word	0x000071d0


	//----- nvinfo : EIATTR_MAX_THREADS
	.align		4
.L_49:
        /*0900*/ 	.byte	0x04, 0x05
        /*0902*/ 	.short	(.L_51 - .L_50)
.L_50:
        /*0904*/ 	.word	0x00000100
        /*0908*/ 	.word	0x00000001
        /*090c*/ 	.word	0x00000001


	//----- nvinfo : EIATTR_CRS_STACK_SIZE
	.align		4
.L_51:
        /*0910*/ 	.byte	0x04, 0x1e
        /*0912*/ 	.short	(.L_53 - .L_52)
.L_52:
        /*0914*/ 	.word	0x00000000


	//----- nvinfo : EIATTR_CBANK_PARAM_SIZE
	.align		4
.L_53:
        /*0918*/ 	.byte	0x03, 0x19
        /*091a*/ 	.short	0x0800


	//----- nvinfo : EIATTR_PARAM_CBANK
	.align		4
        /*091c*/ 	.byte	0x04, 0x0a
        /*091e*/ 	.short	(.L_55 - .L_54)
	.align		4
.L_54:
        /*0920*/ 	.word	index@(.nv.constant0._ZN7cutlass13device_kernelINS_4gemm6kernel13GemmUniversalIN4cute5tupleIJiiiiEEENS1_10collective13CollectiveMmaINS1_35MainloopSm100TmaUmmaWarpSpecializedILi6ELi2ELi4ENS5_IJNS4_1CILi1EEESB_SB_EEEEENS5_IJNSA_ILi64EEESE_NSA_ILi128EEEEEENS_10bfloat16_tENS5_IJlSB_lEEESH_SI_NS4_8TiledMMAINS4_8MMA_AtomIJNS4_20SM100_MMA_F16BF16_SSISH_SH_fLi64ELi64ELNS4_4UMMA5MajorE0ELSN_0ELNSM_7ScaleInE0ELSO_0EEEEEENS4_6LayoutISC_NS5_IJNSA_ILi0EEESS_SS_EEEEENS5_IJNS4_10UnderscoreESV_SV_EEEEENS4_13SM90_TMA_LOADENS4_14ComposedLayoutINS4_7SwizzleILi3ELi4ELi3EEENS4_18smem_ptr_flag_bitsILi16EEENSR_INS5_IJNSA_ILi8EEESE_EEENS5_IJSE_SB_EEEEEEEvNS4_8identityESY_S18_vS19_EENS_8epilogue10collective18CollectiveEpilogueINS1B_23Sm100TmaWarpSpecializedILi3ELi2ELi16ELb1ELb0EEEJSG_NS5_IJNSR_ISE_SB_EENSR_INSA_ILi32EEESB_EEEEESH_SI_SH_SI_NS1B_6fusion15FusionCallbacksIS1F_NS1K_17LinearCombinationISH_fSH_fLNS_15FloatRoundStyleE2EEESG_S1J_JEEENS4_5SM1004TMEM4LOAD26SM100_TMEM_LOAD_16dp256b4xESY_NSZ_INS10_ILi2ELi4ELi3EEES13_NSR_INS5_IJS14_S1H_EEENS5_IJS1H_SB_EEEEEEENS4_17SM75_U32x4_LDSM_NENS4_14SM90_TMA_STOREES1Y_NS4_17SM90_U32x4_STSM_NENS4_39AutoVectorizingCopyWithAssumedAlignmentILi128EEEEEEvvEEEEvNT_6ParamsE)
        /*0924*/ 	.short	0x0380
        /*0926*/ 	.short	0x0800


	//----- nvinfo : EIATTR_SW_WAR
	.align		4
.L_55:
        /*0928*/ 	.byte	0x04, 0x36
        /*092a*/ 	.short	(.L_57 - .L_56)
.L_56:
        /*092c*/ 	.word	0x00000008
.L_57:


//--------------------- .nv.callgraph             --------------------------
	.section	.nv.callgraph,"",@"SHT_CUDA_CALLGRAPH"
	.align	4
	.sectionentsize	8
	.align		4
        /*0000*/ 	.word	0x00000000
	.align		4
        /*0004*/ 	.word	0xffffffff
	.align		4
        /*0008*/ 	.word	index@(_ZN7cutlass13device_kernelINS_4gemm6kernel13GemmUniversalIN4cute5tupleIJiiiiEEENS1_10collective13CollectiveMmaINS1_35MainloopSm100TmaUmmaWarpSpecializedILi6ELi2ELi4ENS5_IJNS4_1CILi1EEESB_SB_EEEEENS5_IJNSA_ILi64EEESE_NSA_ILi128EEEEEENS_10bfloat16_tENS5_IJlSB_lEEESH_SI_NS4_8TiledMMAINS4_8MMA_AtomIJNS4_20SM100_MMA_F16BF16_SSISH_SH_fLi64ELi64ELNS4_4UMMA5MajorE0ELSN_0ELNSM_7ScaleInE0ELSO_0EEEEEENS4_6LayoutISC_NS5_IJNSA_ILi0EEESS_SS_EEEEENS5_IJNS4_10UnderscoreESV_SV_EEEEENS4_13SM90_TMA_LOADENS4_14ComposedLayoutINS4_7SwizzleILi3ELi4ELi3EEENS4_18smem_ptr_flag_bitsILi16EEENSR_INS5_IJNSA_ILi8EEESE_EEENS5_IJSE_SB_EEEEEEEvNS4_8identityESY_S18_vS19_EENS_8epilogue10collective18CollectiveEpilogueINS1B_23Sm100TmaWarpSpecializedILi3ELi2ELi16ELb1ELb0EEEJSG_NS5_IJNSR_ISE_SB_EENSR_INSA_ILi32EEESB_EEEEESH_SI_SH_SI_NS1B_6fusion15FusionCallbacksIS1F_NS1K_17LinearCombinationISH_fSH_fLNS_15FloatRoundStyleE2EEESG_S1J_JEEENS4_5SM1004TMEM4LOAD26SM100_TMEM_LOAD_16dp256b4xESY_NSZ_INS10_ILi2ELi4ELi3EEES13_NSR_INS5_IJS14_S1H_EEENS5_IJS1H_SB_EEEEEEENS4_17SM75_U32x4_LDSM_NENS4_14SM90_TMA_STOREES1Y_NS4_17SM90_U32x4_STSM_NENS4_39AutoVectorizingCopyWithAssumedAlignmentILi128EEEEEEvvEEEEvNT_6ParamsE)
	.align		4
        /*000c*/ 	.word	index@(__assertfail)
	.align		4
        /*0010*/ 	.word	0x00000000
	.align		4
        /*0014*/ 	.word	0xfffffffe
	.align		4
        /*0018*/ 	.word	0x00000000
	.align		4
        /*001c*/ 	.word	0xfffffffd
	.align		4
        /*0020*/ 	.word	0x00000000
	.align		4
        /*0024*/ 	.word	0xfffffffc


//--------------------- .nv.constant4             --------------------------
	.section	.nv.constant4,"a",@progbits
	.align	8
	.align		8
.nv.constant4:
        /*0000*/ 	.dword	__assertfail
	.align		8
        /*0008*/ 	.dword	__unnamed_1
	.align		8
        /*0010*/ 	.dword	__unnamed_2
	.align		8
        /*0018*/ 	.dword	_ZN40_INTERNAL_a25dcc76_4_k_cu_87a4e229_354834cuda3std3__45__cpo5beginE
	.align		8
        /*0020*/ 	.dword	_ZN40_INTERNAL_a25dcc76_4_k_cu_87a4e229_354834cuda3std3__45__cpo3endE
	.align		8
        /*0028*/ 	.dword	_ZN40_INTERNAL_a25dcc76_4_k_cu_87a4e229_354834cuda3std3__45__cpo6cbeginE
	.align		8
        /*0030*/ 	.dword	_ZN40_INTERNAL_a25dcc76_4_k_cu_87a4e229_354834cuda3std3__45__cpo4cendE
	.align		8
        /*0038*/ 	.dword	_ZN40_INTERNAL_a25dcc76_4_k_cu_87a4e229_354834cuda3std3__442_GLOBAL__N__a25dcc76_4_k_cu_87a4e229_354836ignoreE
	.align		8
        /*0040*/ 	.dword	_ZN40_INTERNAL_a25dcc76_4_k_cu_87a4e229_354834cuda3std3__419piecewise_constructE
	.align		8
        /*0048*/ 	.dword	_ZN40_INTERNAL_a25dcc76_4_k_cu_87a4e229_354834cuda3std3__48in_placeE
	.align		8
        /*0050*/ 	.dword	_ZN40_INTERNAL_a25dcc76_4_k_cu_87a4e229_354834cuda3std6ranges3__45__cpo4swapE
	.align		8
        /*0058*/ 	.dword	_ZN40_INTERNAL_a25dcc76_4_k_cu_87a4e229_354834cuda3std6ranges3__45__cpo9iter_moveE
	.align		8
        /*0060*/ 	.dword	_ZN40_INTERNAL_a25dcc76_4_k_cu_87a4e229_354834cute7productE
	.align		8
        /*0068*/ 	.dword	_ZN40_INTERNAL_a25dcc76_4_k_cu_87a4e229_354834cute1_E
	.align		8
        /*0070*/ 	.dword	$str$25
	.align		8
        /*0078*/ 	.dword	$str$26
	.align		8
        /*0080*/ 	.dword	$str$27
	.align		8
        /*0088*/ 	.dword	$str$28


//--------------------- .text._ZN7cutlass13device_kernelINS_4gemm6kernel13GemmUniversalIN4cute5tupleIJiiiiEEENS1_10collective13CollectiveMmaINS1_35MainloopSm100TmaUmmaWarpSpecializedILi6ELi2ELi4ENS5_IJNS4_1CILi1EEESB_SB_EEEEENS5_IJNSA_ILi64EEESE_NSA_ILi128EEEEEENS_10bfloat16_tENS5_IJlSB_lEEESH_SI_NS4_8TiledMMAINS4_8MMA_AtomIJNS4_20SM100_MMA_F16BF16_SSISH_SH_fLi64ELi64ELNS4_4UMMA5MajorE0ELSN_0ELNSM_7ScaleInE0ELSO_0EEEEEENS4_6LayoutISC_NS5_IJNSA_ILi0EEESS_SS_EEEEENS5_IJNS4_10UnderscoreESV_SV_EEEEENS4_13SM90_TMA_LOADENS4_14ComposedLayoutINS4_7SwizzleILi3ELi4ELi3EEENS4_18smem_ptr_flag_bitsILi16EEENSR_INS5_IJNSA_ILi8EEESE_EEENS5_IJSE_SB_EEEEEEEvNS4_8identityESY_S18_vS19_EENS_8epilogue10collective18CollectiveEpilogueINS1B_23Sm100TmaWarpSpecializedILi3ELi2ELi16ELb1ELb0EEEJSG_NS5_IJNSR_ISE_SB_EENSR_INSA_ILi32EEESB_EEEEESH_SI_SH_SI_NS1B_6fusion15FusionCallbacksIS1F_NS1K_17LinearCombinationISH_fSH_fLNS_15FloatRoundStyleE2EEESG_S1J_JEEENS4_5SM1004TMEM4LOAD26SM100_TMEM_LOAD_16dp256b4xESY_NSZ_INS10_ILi2ELi4ELi3EEES13_NSR_INS5_IJS14_S1H_EEENS5_IJS1H_SB_EEEEEEENS4_17SM75_U32x4_LDSM_NENS4_14SM90_TMA_STOREES1Y_NS4_17SM90_U32x4_STSM_NENS4_39AutoVectorizingCopyWithAssumedAlignmentILi128EEEEEEvvEEEEvNT_6ParamsE --------------------------
	.section	.text._ZN7cutlass13device_kernelINS_4gemm6kernel13GemmUniversalIN4cute5tupleIJiiiiEEENS1_10collective13CollectiveMmaINS1_35MainloopSm100TmaUmmaWarpSpecializedILi6ELi2ELi4ENS5_IJNS4_1CILi1EEESB_SB_EEEEENS5_IJNSA_ILi64EEESE_NSA_ILi128EEEEEENS_10bfloat16_tENS5_IJlSB_lEEESH_SI_NS4_8TiledMMAINS4_8MMA_AtomIJNS4_20SM100_MMA_F16BF16_SSISH_SH_fLi64ELi64ELNS4_4UMMA5MajorE0ELSN_0ELNSM_7ScaleInE0ELSO_0EEEEEENS4_6LayoutISC_NS5_IJNSA_ILi0EEESS_SS_EEEEENS5_IJNS4_10UnderscoreESV_SV_EEEEENS4_13SM90_TMA_LOADENS4_14ComposedLayoutINS4_7SwizzleILi3ELi4ELi3EEENS4_18smem_ptr_flag_bitsILi16EEENSR_INS5_IJNSA_ILi8EEESE_EEENS5_IJSE_SB_EEEEEEEvNS4_8identityESY_S18_vS19_EENS_8epilogue10collective18CollectiveEpilogueINS1B_23Sm100TmaWarpSpecializedILi3ELi2ELi16ELb1ELb0EEEJSG_NS5_IJNSR_ISE_SB_EENSR_INSA_ILi32EEESB_EEEEESH_SI_SH_SI_NS1B_6fusion15FusionCallbacksIS1F_NS1K_17LinearCombinationISH_fSH_fLNS_15FloatRoundStyleE2EEESG_S1J_JEEENS4_5SM1004TMEM4LOAD26SM100_TMEM_LOAD_16dp256b4xESY_NSZ_INS10_ILi2ELi4ELi3EEES13_NSR_INS5_IJS14_S1H_EEENS5_IJS1H_SB_EEEEEEENS4_17SM75_U32x4_LDSM_NENS4_14SM90_TMA_STOREES1Y_NS4_17SM90_U32x4_STSM_NENS4_39AutoVectorizingCopyWithAssumedAlignmentILi128EEEEEEvvEEEEvNT_6ParamsE,"ax",@progbits
	.align	128
.text._ZN7cutlass13device_kernelINS_4gemm6kernel13GemmUniversalIN4cute5tupleIJiiiiEEENS1_10collective13CollectiveMmaINS1_35MainloopSm100TmaUmmaWarpSpecializedILi6ELi2ELi4ENS5_IJNS4_1CILi1EEESB_SB_EEEEENS5_IJNSA_ILi64EEESE_NSA_ILi128EEEEEENS_10bfloat16_tENS5_IJlSB_lEEESH_SI_NS4_8TiledMMAINS4_8MMA_AtomIJNS4_20SM100_MMA_F16BF16_SSISH_SH_fLi64ELi64ELNS4_4UMMA5MajorE0ELSN_0ELNSM_7ScaleInE0ELSO_0EEEEEENS4_6LayoutISC_NS5_IJNSA_ILi0EEESS_SS_EEEEENS5_IJNS4_10UnderscoreESV_SV_EEEEENS4_13SM90_TMA_LOADENS4_14ComposedLayoutINS4_7SwizzleILi3ELi4ELi3EEENS4_18smem_ptr_flag_bitsILi16EEENSR_INS5_IJNSA_ILi8EEESE_EEENS5_IJSE_SB_EEEEEEEvNS4_8identityESY_S18_vS19_EENS_8epilogue10collective18CollectiveEpilogueINS1B_23Sm100TmaWarpSpecializedILi3ELi2ELi16ELb1ELb0EEEJSG_NS5_IJNSR_ISE_SB_EENSR_INSA_ILi32EEESB_EEEEESH_SI_SH_SI_NS1B_6fusion15FusionCallbacksIS1F_NS1K_17LinearCombinationISH_fSH_fLNS_15FloatRoundStyleE2EEESG_S1J_JEEENS4_5SM1004TMEM4LOAD26SM100_TMEM_LOAD_16dp256b4xESY_NSZ_INS10_ILi2ELi4ELi3EEES13_NSR_INS5_IJS14_S1H_EEENS5_IJS1H_SB_EEEEEEENS4_17SM75_U32x4_LDSM_NENS4_14SM90_TMA_STOREES1Y_NS4_17SM90_U32x4_STSM_NENS4_39AutoVectorizingCopyWithAssumedAlignmentILi128EEEEEEvvEEEEvNT_6ParamsE:
        .type           _ZN7cutlass13device_kernelINS_4gemm6kernel13GemmUniversalIN4cute5tupleIJiiiiEEENS1_10collective13CollectiveMmaINS1_35MainloopSm100TmaUmmaWarpSpecializedILi6ELi2ELi4ENS5_IJNS4_1CILi1EEESB_SB_EEEEENS5_IJNSA_ILi64EEESE_NSA_ILi128EEEEEENS_10bfloat16_tENS5_IJlSB_lEEESH_SI_NS4_8TiledMMAINS4_8MMA_AtomIJNS4_20SM100_MMA_F16BF16_SSISH_SH_fLi64ELi64ELNS4_4UMMA5MajorE0ELSN_0ELNSM_7ScaleInE0ELSO_0EEEEEENS4_6LayoutISC_NS5_IJNSA_ILi0EEESS_SS_EEEEENS5_IJNS4_10UnderscoreESV_SV_EEEEENS4_13SM90_TMA_LOADENS4_14ComposedLayoutINS4_7SwizzleILi3ELi4ELi3EEENS4_18smem_ptr_flag_bitsILi16EEENSR_INS5_IJNSA_ILi8EEESE_EEENS5_IJSE_SB_EEEEEEEvNS4_8identityESY_S18_vS19_EENS_8epilogue10collective18CollectiveEpilogueINS1B_23Sm100TmaWarpSpecializedILi3ELi2ELi16ELb1ELb0EEEJSG_NS5_IJNSR_ISE_SB_EENSR_INSA_ILi32EEESB_EEEEESH_SI_SH_SI_NS1B_6fusion15FusionCallbacksIS1F_NS1K_17LinearCombinationISH_fSH_fLNS_15FloatRoundStyleE2EEESG_S1J_JEEENS4_5SM1004TMEM4LOAD26SM100_TMEM_LOAD_16dp256b4xESY_NSZ_INS10_ILi2ELi4ELi3EEES13_NSR_INS5_IJS14_S1H_EEENS5_IJS1H_SB_EEEEEEENS4_17SM75_U32x4_LDSM_NENS4_14SM90_TMA_STOREES1Y_NS4_17SM90_U32x4_STSM_NENS4_39AutoVectorizingCopyWithAssumedAlignmentILi128EEEEEEvvEEEEvNT_6ParamsE,@function
        .size           _ZN7cutlass13device_kernelINS_4gemm6kernel13GemmUniversalIN4cute5tupleIJiiiiEEENS1_10collective13CollectiveMmaINS1_35MainloopSm100TmaUmmaWarpSpecializedILi6ELi2ELi4ENS5_IJNS4_1CILi1EEESB_SB_EEEEENS5_IJNSA_ILi64EEESE_NSA_ILi128EEEEEENS_10bfloat16_tENS5_IJlSB_lEEESH_SI_NS4_8TiledMMAINS4_8MMA_AtomIJNS4_20SM100_MMA_F16BF16_SSISH_SH_fLi64ELi64ELNS4_4UMMA5MajorE0ELSN_0ELNSM_7ScaleInE0ELSO_0EEEEEENS4_6LayoutISC_NS5_IJNSA_ILi0EEESS_SS_EEEEENS5_IJNS4_10UnderscoreESV_SV_EEEEENS4_13SM90_TMA_LOADENS4_14ComposedLayoutINS4_7SwizzleILi3ELi4ELi3EEENS4_18smem_ptr_flag_bitsILi16EEENSR_INS5_IJNSA_ILi8EEESE_EEENS5_IJSE_SB_EEEEEEEvNS4_8identityESY_S18_vS19_EENS_8epilogue10collective18CollectiveEpilogueINS1B_23Sm100TmaWarpSpecializedILi3ELi2ELi16ELb1ELb0EEEJSG_NS5_IJNSR_ISE_SB_EENSR_INSA_ILi32EEESB_EEEEESH_SI_SH_SI_NS1B_6fusion15FusionCallbacksIS1F_NS1K_17LinearCombinationISH_fSH_fLNS_15FloatRoundStyleE2EEESG_S1J_JEEENS4_5SM1004TMEM4LOAD26SM100_TMEM_LOAD_16dp256b4xESY_NSZ_INS10_ILi2ELi4ELi3EEES13_NSR_INS5_IJS14_S1H_EEENS5_IJS1H_SB_EEEEEEENS4_17SM75_U32x4_LDSM_NENS4_14SM90_TMA_STOREES1Y_NS4_17SM90_U32x4_STSM_NENS4_39AutoVectorizingCopyWithAssumedAlignmentILi128EEEEEEvvEEEEvNT_6ParamsE,(.L_x_160 - _ZN7cutlass13device_kernelINS_4gemm6kernel13GemmUniversalIN4cute5tupleIJiiiiEEENS1_10collective13CollectiveMmaINS1_35MainloopSm100TmaUmmaWarpSpecializedILi6ELi2ELi4ENS5_IJNS4_1CILi1EEESB_SB_EEEEENS5_IJNSA_ILi64EEESE_NSA_ILi128EEEEEENS_10bfloat16_tENS5_IJlSB_lEEESH_SI_NS4_8TiledMMAINS4_8MMA_AtomIJNS4_20SM100_MMA_F16BF16_SSISH_SH_fLi64ELi64ELNS4_4UMMA5MajorE0ELSN_0ELNSM_7ScaleInE0ELSO_0EEEEEENS4_6LayoutISC_NS5_IJNSA_ILi0EEESS_SS_EEEEENS5_IJNS4_10UnderscoreESV_SV_EEEEENS4_13SM90_TMA_LOADENS4_14ComposedLayoutINS4_7SwizzleILi3ELi4ELi3EEENS4_18smem_ptr_flag_bitsILi16EEENSR_INS5_IJNSA_ILi8EEESE_EEENS5_IJSE_SB_EEEEEEEvNS4_8identityESY_S18_vS19_EENS_8epilogue10collective18CollectiveEpilogueINS1B_23Sm100TmaWarpSpecializedILi3ELi2ELi16ELb1ELb0EEEJSG_NS5_IJNSR_ISE_SB_EENSR_INSA_ILi32EEESB_EEEEESH_SI_SH_SI_NS1B_6fusion15FusionCallbacksIS1F_NS1K_17LinearCombinationISH_fSH_fLNS_15FloatRoundStyleE2EEESG_S1J_JEEENS4_5SM1004TMEM4LOAD26SM100_TMEM_LOAD_16dp256b4xESY_NSZ_INS10_ILi2ELi4ELi3EEES13_NSR_INS5_IJS14_S1H_EEENS5_IJS1H_SB_EEEEEEENS4_17SM75_U32x4_LDSM_NENS4_14SM90_TMA_STOREES1Y_NS4_17SM90_U32x4_STSM_NENS4_39AutoVectorizingCopyWithAssumedAlignmentILi128EEEEEEvvEEEEvNT_6ParamsE)
        .other          _ZN7cutlass13device_kernelINS_4gemm6kernel13GemmUniversalIN4cute5tupleIJiiiiEEENS1_10collective13CollectiveMmaINS1_35MainloopSm100TmaUmmaWarpSpecializedILi6ELi2ELi4ENS5_IJNS4_1CILi1EEESB_SB_EEEEENS5_IJNSA_ILi64EEESE_NSA_ILi128EEEEEENS_10bfloat16_tENS5_IJlSB_lEEESH_SI_NS4_8TiledMMAINS4_8MMA_AtomIJNS4_20SM100_MMA_F16BF16_SSISH_SH_fLi64ELi64ELNS4_4UMMA5MajorE0ELSN_0ELNSM_7ScaleInE0ELSO_0EEEEEENS4_6LayoutISC_NS5_IJNSA_ILi0EEESS_SS_EEEEENS5_IJNS4_10UnderscoreESV_SV_EEEEENS4_13SM90_TMA_LOADENS4_14ComposedLayoutINS4_7SwizzleILi3ELi4ELi3EEENS4_18smem_ptr_flag_bitsILi16EEENSR_INS5_IJNSA_ILi8EEESE_EEENS5_IJSE_SB_EEEEEEEvNS4_8identityESY_S18_vS19_EENS_8epilogue10collective18CollectiveEpilogueINS1B_23Sm100TmaWarpSpecializedILi3ELi2ELi16ELb1ELb0EEEJSG_NS5_IJNSR_ISE_SB_EENSR_INSA_ILi32EEESB_EEEEESH_SI_SH_SI_NS1B_6fusion15FusionCallbacksIS1F_NS1K_17LinearCombinationISH_fSH_fLNS_15FloatRoundStyleE2EEESG_S1J_JEEENS4_5SM1004TMEM4LOAD26SM100_TMEM_LOAD_16dp256b4xESY_NSZ_INS10_ILi2ELi4ELi3EEES13_NSR_INS5_IJS14_S1H_EEENS5_IJS1H_SB_EEEEEEENS4_17SM75_U32x4_LDSM_NENS4_14SM90_TMA_STOREES1Y_NS4_17SM90_U32x4_STSM_NENS4_39AutoVectorizingCopyWithAssumedAlignmentILi128EEEEEEvvEEEEvNT_6ParamsE,@"STO_CUDA_ENTRY STV_DEFAULT"
_ZN7cutlass13device_kernelINS_4gemm6kernel13GemmUniversalIN4cute5tupleIJiiiiEEENS1_10collective13CollectiveMmaINS1_35MainloopSm100TmaUmmaWarpSpecializedILi6ELi2ELi4ENS5_IJNS4_1CILi1EEESB_SB_EEEEENS5_IJNSA_ILi64EEESE_NSA_ILi128EEEEEENS_10bfloat16_tENS5_IJlSB_lEEESH_SI_NS4_8TiledMMAINS4_8MMA_AtomIJNS4_20SM100_MMA_F16BF16_SSISH_SH_fLi64ELi64ELNS4_4UMMA5MajorE0ELSN_0ELNSM_7ScaleInE0ELSO_0EEEEEENS4_6LayoutISC_NS5_IJNSA_ILi0EEESS_SS_EEEEENS5_IJNS4_10UnderscoreESV_SV_EEEEENS4_13SM90_TMA_LOADENS4_14ComposedLayoutINS4_7SwizzleILi3ELi4ELi3EEENS4_18smem_ptr_flag_bitsILi16EEENSR_INS5_IJNSA_ILi8EEESE_EEENS5_IJSE_SB_EEEEEEEvNS4_8identityESY_S18_vS19_EENS_8epilogue10collective18CollectiveEpilogueINS1B_23Sm100TmaWarpSpecializedILi3ELi2ELi16ELb1ELb0EEEJSG_NS5_IJNSR_ISE_SB_EENSR_INSA_ILi32EEESB_EEEEESH_SI_SH_SI_NS1B_6fusion15FusionCallbacksIS1F_NS1K_17LinearCombinationISH_fSH_fLNS_15FloatRoundStyleE2EEESG_S1J_JEEENS4_5SM1004TMEM4LOAD26SM100_TMEM_LOAD_16dp256b4xESY_NSZ_INS10_ILi2ELi4ELi3EEES13_NSR_INS5_IJS14_S1H_EEENS5_IJS1H_SB_EEEEEEENS4_17SM75_U32x4_LDSM_NENS4_14SM90_TMA_STOREES1Y_NS4_17SM90_U32x4_STSM_NENS4_39AutoVectorizingCopyWithAssumedAlignmentILi128EEEEEEvvEEEEvNT_6ParamsE:
[----:B------:R-:W1:Y:S01]  /*0000*/  LDC R1, c[0x0][0x37c] ;  /* 0x0000df00ff017b82 */ /* 0x000e620000000800 */
[----:B------:R-:W2:Y:S01]  /*0010*/  S2R R70, SR_TID.X ;  /* 0x0000000000467919 */ /* 0x000ea20000002100 */
[----:B------:R-:W3:Y:S01]  /*0020*/  LDCU.64 UR4, c[0x0][0x890] ;  /* 0x00011200ff0477ac */ /* 0x000ee20008000a00 */
[----:B------:R-:W-:Y:S02]  /*0030*/  PRMT R60, RZ, 0x7610, R60 ;  /* 0x00007610ff3c7816 */ /* 0x000fe4000000003c */
[----:B------:R-:W-:Y:S01]  /*0040*/  ELECT P5, URZ, PT ;  /* 0x0000000000ff782f */ /* 0x000fe200038a0000 */
[----:B------:R-:W4:Y:S01]  /*0050*/  LDCU.64 UR46, c[0x0][0x358] ;  /* 0x00006b00ff2e77ac */ /* 0x000f220008000a00 */
[----:B---3--:R-:W-:-:S04]  /*0060*/  UISETP.NE.U32.AND UP0, UPT, UR4, URZ, UPT ;  /* 0x000000ff0400728c */ /* 0x008fc8000bf05070 */
[----:B------:R-:W-:Y:S01]  /*0070*/  UISETP.NE.AND.EX UP0, UPT, UR5, URZ, UPT, UP0 ;  /* 0x000000ff0500728c */ /* 0x000fe2000bf05300 */
[----:B--2---:R-:W-:-:S05]  /*0080*/  SHF.R.U32.HI R65, RZ, 0x5, R70 ;  /* 0x00000005ff417819 */ /* 0x004fca0000011646 */
[----:B------:R-:W2:Y:S02]  /*0090*/  SHFL.IDX PT, R0, R65, RZ, 0x1f ;  /* 0x00001fff41007589 */ /* 0x000ea400000e0000 */
[----:B--2---:R-:W-:Y:S01]  /*00a0*/  R2UR UR8, R0 ;  /* 0x00000000000872ca */ /* 0x004fe200000e0000 */
[----:B-1--4-:R-:W-:-:S14]  /*00b0*/  BRA.U UP0, `(.L_x_0) ;  /* 0x00000001002c7547 */ /* 0x012fdc000b800000 */
[----:B------:R-:W1:Y:S02]  /*00c0*/  LDCU.64 UR6, c[0x0][0x888] ;  /* 0x00011100ff0677ac */ /* 0x000e640008000a00 */
[----:B-1----:R-:W-:-:S04]  /*00d0*/  UISETP.NE.U32.AND UP0, UPT, UR6, URZ, UPT ;  /* 0x000000ff0600728c */ /* 0x002fc8000bf05070 */
[----:B------:R-:W-:-:S09]  /*00e0*/  UISETP.NE.AND.EX UP0, UPT, UR7, URZ, UPT, UP0 ;  /* 0x000000ff0700728c */ /* 0x000fd2000bf05300 */
[----:B------:R-:W-:Y:S05]  /*00f0*/  BRA.U !UP0, `(.L_x_1) ;  /* 0x0000000108107547 */ /* 0x000fea000b800000 */
[----:B------:R-:W1:Y:S02]  /*0100*/  LDC.64 R2, c[0x0][0x888] ;  /* 0x00022200ff027b82 */ /* 0x000e640000000a00 */
[----:B-1----:R1:W5:Y:S01]  /*0110*/  LDG.E R35, desc[UR46][R2.64] ;  /* 0x0000002e02237981 */ /* 0x002362000c1e1900 */
[----:B------:R-:W-:Y:S01]  /*0120*/  HFMA2 R60, -RZ, RZ, 0, 5.9604644775390625e-08 ;  /* 0x00000001ff3c7431 */ /* 0x000fe200000001ff */
[----:B------:R-:W-:Y:S05]  /*0130*/  BRA `(.L_x_0) ;  /* 0x00000000000c7947 */ /* 0x000fea0003800000 */
.L_x_1:
[----:B------:R-:W1:Y:S01]  /*0140*/  LDCU UR6, c[0x0][0x880] ;  /* 0x00011000ff0677ac */ /* 0x000e620008000800 */
[----:B------:R-:W-:Y:S01]  /*0150*/  HFMA2 R60, -RZ, RZ, 0, 5.9604644775390625e-08 ;  /* 0x00000001ff3c7431 */ /* 0x000fe200000001ff */
[----:B-1----:R-:W-:-:S07]  /*0160*/  MOV R35, UR6 ;  /* 0x0000000600237c02 */ /* 0x002fce0008000f00 */
.L_x_0:
[----:B------:R-:W2:Y:S02]  /*0170*/  LDCU.64 UR6, c[0x0][0x8b0] ;  /* 0x00011600ff0677ac */ /* 0x000ea40008000a00 */
[----:B--2---:R-:W-:-:S04]  /*0180*/  UISETP.NE.U32.AND UP0, UPT, UR6, URZ, UPT ;  /* 0x000000ff0600728c */ /* 0x004fc8000bf05070 */
[----:B------:R-:W-:-:S09]  /*0190*/  UISETP.NE.AND.EX UP0, UPT, UR7, URZ, UPT, UP0 ;  /* 0x000000ff0700728c */ /* 0x000fd2000bf05300 */
[----:B------:R-:W-:Y:S05]  /*01a0*/  BRA.U UP0, `(.L_x_2) ;  /* 0x0000000100247547 */ /* 0x000fea000b800000 */
[----:B------:R-:W2:Y:S02]  /*01b0*/  LDCU.64 UR6, c[0x0][0x8a8] ;  /* 0x00011500ff0677ac */ /* 0x000ea40008000a00 */
[----:B--2---:R-:W-:-:S04]  /*01c0*/  UISETP.NE.U32.AND UP0, UPT, UR6, URZ, UPT ;  /* 0x000000ff0600728c */ /* 0x004fc8000bf05070 */
[----:B------:R-:W-:-:S09]  /*01d0*/  UISETP.NE.AND.EX UP0, UPT, UR7, URZ, UPT, UP0 ;  /* 0x000000ff0700728c */ /* 0x000fd2000bf05300 */
[----:B------:R-:W-:Y:S05]  /*01e0*/  BRA.U !UP0, `(.L_x_3) ;  /* 0x00000001080c7547 */ /* 0x000fea000b800000 */
[----:B-1----:R-:W1:Y:S02]  /*01f0*/  LDC.64 R2, c[0x0][0x8a8] ;  /* 0x00022a00ff027b82 */ /* 0x002e640000000a00 */
[----:B-1----:R2:W5:Y:S01]  /*0200*/  LDG.E R33, desc[UR46][R2.64] ;  /* 0x0000002e02217981 */ /* 0x002562000c1e1900 */
[----:B------:R-:W-:Y:S05]  /*0210*/  BRA `(.L_x_2) ;  /* 0x0000000000087947 */ /* 0x000fea0003800000 */
.L_x_3:
[----:B------:R-:W2:Y:S02]  /*0220*/  LDCU UR6, c[0x0][0x8a0] ;  /* 0x00011400ff0677ac */ /* 0x000ea40008000800 */
[----:B--2---:R-:W-:Y:S02]  /*0230*/  MOV R33, UR6 ;  /* 0x0000000600217c02 */ /* 0x004fe40008000f00 */
.L_x_2:
[----:B------:R-:W-:Y:S01]  /*0240*/  IMAD.U32 R0, RZ, RZ, UR8 ;  /* 0x00000008ff007e24 */ /* 0x000fe2000f8e00ff */
[----:B------:R-:W-:Y:S04]  /*0250*/  BSSY.RECONVERGENT B0, `(.L_x_4) ;  /* 0x000000c000007945 */ /* 0x000fe80003800200 */
[C---:B------:R-:W-:Y:S02]  /*0260*/  ISETP.NE.OR P1, PT, R0.reuse, 0x1, !P5 ;  /* 0x000000010000780c */ /* 0x040fe40006f25670 */
[----:B------:R-:W-:-:S11]  /*0270*/  ISETP.NE.OR P0, PT, R0, 0x3, !P5 ;  /* 0x000000030000780c */ /* 0x000fd60006f05670 */
[----:B------:R-:W-:Y:S05]  /*0280*/  @P1 BRA `(.L_x_5) ;  /* 0x0000000000201947 */ /* 0x000fea0003800000 */
[----:B------:R-:W3:Y:S02]  /*0290*/  LDCU.64 UR6, c[0x0][0x348] ;  /* 0x00006900ff0677ac */ /* 0x000ee40008000a00 */
[----:B---3--:R-:W-:Y:S02]  /*02a0*/  UIADD3 UR10, UP1, UPT, UR6, 0x80, URZ ;  /* 0x00000080060a7890 */ /* 0x008fe4000ff3e0ff */
[----:B------:R-:W-:Y:S02]  /*02b0*/  UIADD3 UR6, UP0, UPT, UR6, 0x180, URZ ;  /* 0x0000018006067890 */ /* 0x000fe4000ff1e0ff */
[----:B------:R-:W-:Y:S02]  /*02c0*/  UIADD3.X UR11, UPT, UPT, URZ, UR7, URZ, UP1, !UPT ;  /* 0x00000007ff0b7290 */ /* 0x000fe40008ffe4ff */
[----:B------:R-:W-:-:S07]  /*02d0*/  UIADD3.X UR7, UPT, UPT, URZ, UR7, URZ, UP0, !UPT ;  /* 0x00000007ff077290 */ /* 0x000fce00087fe4ff */
[----:B------:R3:W-:Y:S02]  /*02e0*/  UTMACCTL.PF [UR10] ;  /* 0x000000000a0079b9 */ /* 0x0007e40008040000 */
[----:B------:R3:W-:Y:S02]  /*02f0*/  UTMACCTL.PF [UR6] ;  /* 0x00000000060079b9 */ /* 0x0007e40008040000 */
[----:B---3--:R-:W-:Y:S01]  /*0300*/  NOP ;  /* 0x0000000000007918 */ /* 0x008fe20000000000 */
.L_x_5:
[----:B------:R-:W-:Y:S05]  /*0310*/  BSYNC.RECONVERGENT B0 ;  /* 0x0000000000007941 */ /* 0x000fea0003800200 */
.L_x_4:
[----:B------:R-:W-:Y:S04]  /*0320*/  BSSY.RECONVERGENT B0, `(.L_x_6) ;  /* 0x000000a000007945 */ /* 0x000fe80003800200 */
        /* <DEDUP_REMOVED lines=9> */
.L_x_7:
[----:B------:R-:W-:Y:S05]  /*03c0*/  BSYNC.RECONVERGENT B0 ;  /* 0x0000000000007941 */ /* 0x000fea0003800200 */
.L_x_6:
[----:B------:R-:W3:Y:S01]  /*03d0*/  LDCU.64 UR6, c[0x0][0x888] ;  /* 0x00011100ff0677ac */ /* 0x000ee20008000a00 */
[----:B------:R-:W-:Y:S02]  /*03e0*/  UISETP.EQ.U32.AND UP1, UPT, UR4, URZ, UPT ;  /* 0x000000ff0400728c */ /* 0x000fe4000bf22070 */
[----:B------:R-:W-:Y:S02]  /*03f0*/  UPLOP3.LUT UP2, UPT, UPT, UPT, UPT, 0x80, 0x8 ;  /* 0x000000000008789c */ /* 0x000fe40003f4f070 */
[----:B---3--:R-:W-:-:S04]  /*0400*/  UISETP.NE.U32.AND UP0, UPT, UR6, URZ, UPT ;  /* 0x000000ff0600728c */ /* 0x008fc8000bf05070 */
[----:B------:R-:W-:-:S04]  /*0410*/  UISETP.NE.AND.EX UP0, UPT, UR7, URZ, UPT, UP0 ;  /* 0x000000ff0700728c */ /* 0x000fc8000bf05300 */
[----:B------:R-:W-:-:S04]  /*0420*/  UISETP.EQ.OR.EX UP3, UPT, UR5, URZ, !UP0, UP1 ;  /* 0x000000ff0500728c */ /* 0x000fc8000c762710 */
[----:B------:R-:W-:-:S05]  /*0430*/  UP2UR UR53, UPR, URZ, 0x8 ;  /* 0x00000008ff357883 */ /* 0x000fca0008000000 */
[----:B------:R-:W-:Y:S07]  /*0440*/  BRA.U !UP3, `(.L_x_8) ;  /* 0x000000010b207547 */ /* 0x000fee000b800000 */
[----:B------:R-:W-:Y:S01]  /*0450*/  UISETP.NE.U32.AND UP2, UPT, UR4, URZ, UPT ;  /* 0x000000ff0400728c */ /* 0x000fe2000bf45070 */
[----:B-----5:R-:W-:Y:S01]  /*0460*/  FSETP.NEU.AND P0, PT, R35, RZ, PT ;  /* 0x000000ff2300720b */ /* 0x020fe20003f0d000 */
[----:B------:R-:W-:Y:S02]  /*0470*/  USEL UR4, URZ, 0xffffffff, UP0 ;  /* 0xffffffffff047887 */ /* 0x000fe40008000000 */
[----:B------:R-:W-:-:S10]  /*0480*/  UISETP.NE.AND.EX UP2, UPT, UR5, URZ, UPT, UP2 ;  /* 0x000000ff0500728c */ /* 0x000fd4000bf45320 */
[----:B------:R-:W-:Y:S01]  /*0490*/  VOTEU.ANY UP1, P0 ;  /* 0x0000000000ff7886 */ /* 0x000fe20000020100 */
[----:B------:R-:W-:-:S04]  /*04a0*/  @!UP2 USEL UR4, URZ, 0xffffffff, UP1 ;  /* 0xffffffffff04a887 */ /* 0x000fc80008800000 */
[----:B------:R-:W-:-:S04]  /*04b0*/  ULOP3.LUT UR4, UR4, 0x1, URZ, 0xc0, !UPT ;  /* 0x0000000104047892 */ /* 0x000fc8000f8ec0ff */
[----:B------:R-:W-:-:S11]  /*04c0*/  UISETP.NE.U32.AND UP2, UPT, UR4, 0x1, UPT ;  /* 0x000000010400788c */ /* 0x000fd6000bf45070 */
.L_x_8:
[----:B-12---:R-:W1:Y:S01]  /*04d0*/  SHFL.IDX PT, R2, R65, RZ, 0x1f ;  /* 0x00001fff41027589 */ /* 0x006e6200000e0000 */
[----:B------:R-:W-:-:S04]  /*04e0*/  UISETP.NE.AND UP1, UPT, UR8, 0x2, UPT ;  /* 0x000000020800788c */ /* 0x000fc8000bf25270 */
[----:B------:R-:W-:Y:S01]  /*04f0*/  USEL UR6, URZ, 0x1, UP1 ;  /* 0x00000001ff067887 */ /* 0x000fe20008800000 */
[----:B-1----:R-:W-:-:S13]  /*0500*/  ISETP.NE.AND P0, PT, R2, RZ, PT ;  /* 0x000000ff0200720c */ /* 0x002fda0003f05270 */
[----:B------:R-:W-:Y:S05]  /*0510*/  @P0 BRA `(.L_x_9) ;  /* 0x0000000000580947 */ /* 0x000fea0003800000 */
[----:B------:R-:W1:Y:S01]  /*0520*/  S2UR UR5, SR_CgaCtaId ;  /* 0x00000000000579c3 */ /* 0x000e620000008800 */
[----:B------:R-:W-:Y:S01]  /*0530*/  UMOV UR7, 0x400 ;  /* 0x0000040000077882 */ /* 0x000fe20000000000 */
[----:B------:R-:W-:Y:S01]  /*0540*/  UMOV UR4, 0x1 ;  /* 0x0000000100047882 */ /* 0x000fe20000000000 */
[----:B------:R-:W-:Y:S01]  /*0550*/  ELECT P0, URZ, PT ;  /* 0x0000000000ff782f */ /* 0x000fe20003800000 */
[----:B------:R-:W-:-:S04]  /*0560*/  UIADD3 UR10, UPT, UPT, -UR4, 0x100000, URZ ;  /* 0x00100000040a7890 */ /* 0x000fc8000fffe1ff */
[----:B------:R-:W-:Y:S02]  /*0570*/  USHF.L.U32 UR11, UR10, 0xb, URZ ;  /* 0x0000000b0a0b7899 */ /* 0x000fe400080006ff */
[----:B------:R-:W-:Y:S02]  /*0580*/  USHF.L.U32 UR10, UR10, 0x1, URZ ;  /* 0x000000010a0a7899 */ /* 0x000fe400080006ff */
[----:B-1----:R-:W-:Y:S01]  /*0590*/  ULEA UR5, UR5, UR7, 0x18 ;  /* 0x0000000705057291 */ /* 0x002fe2000f8ec0ff */
[----:B------:R-:W1:Y:S11]  /*05a0*/  FENCE.VIEW.ASYNC.S ;  /* 0x00000000000073c6 */ /* 0x000e760000000000 */
[----:B-1----:R1:W2:Y:S01]  /*05b0*/  SYNCS.EXCH.64 URZ, [UR5], UR10 ;  /* 0x0000000a05ff75b2 */ /* 0x0022a20008000100 */
[----:B------:R1:W3:Y:S01]  /*05c0*/  SYNCS.EXCH.64 URZ, [UR5+0x30], UR10 ;  /* 0x0000300a05ff75b2 */ /* 0x0002e20008000100 */
[----:B------:R1:W4:Y:S01]  /*05d0*/  SYNCS.EXCH.64 URZ, [UR5+0x8], UR10 ;  /* 0x0000080a05ff75b2 */ /* 0x0003220008000100 */
[----:B------:R1:W1:Y:S01]  /*05e0*/  SYNCS.EXCH.64 URZ, [UR5+0x38], UR10 ;  /* 0x0000380a05ff75b2 */ /* 0x0002620008000100 */
        /* <DEDUP_REMOVED lines=8> */
[----:B------:R-:W-:Y:S01]  /*0670*/  NOP ;  /* 0x0000000000007918 */ /* 0x000fe20000000000 */
.L_x_9:
[----:B------:R-:W2:Y:S01]  /*0680*/  SHFL.IDX PT, R2, R65, RZ, 0x1f ;  /* 0x00001fff41027589 */ /* 0x000ea200000e0000 */
[----:B------:R-:W-:Y:S01]  /*0690*/  NOP ;  /* 0x0000000000007918 */ /* 0x000fe20000000000 */
[----:B--2---:R-:W-:-:S13]  /*06a0*/  ISETP.NE.AND P0, PT, R2, 0x1, PT ;  /* 0x000000010200780c */ /* 0x004fda0003f05270 */
[----:B------:R-:W-:Y:S05]  /*06b0*/  @P0 BRA `(.L_x_10) ;  /* 0x0000000000500947 */ /* 0x000fea0003800000 */
[----:B------:R-:W2:Y:S01]  /*06c0*/  S2UR UR7, SR_CgaCtaId ;  /* 0x00000000000779c3 */ /* 0x000ea20000008800 */
[----:B------:R-:W-:Y:S01]  /*06d0*/  UMOV UR9, 0x400 ;  /* 0x0000040000097882 */ /* 0x000fe20000000000 */
[----:B-1----:R-:W-:Y:S01]  /*06e0*/  UMOV UR5, 0x20 ;  /* 0x0000002000057882 */ /* 0x002fe20000000000 */
[----:B------:R-:W-:Y:S01]  /*06f0*/  UMOV UR4, 0x80 ;  /* 0x0000008000047882 */ /* 0x000fe20000000000 */
[----:B------:R-:W-:-:S04]  /*0700*/  UIADD3 UR10, UPT, UPT, -UR5, 0x100000, URZ ;  /* 0x00100000050a7890 */ /* 0x000fc8000fffe1ff */
[----:B------:R-:W-:Y:S02]  /*0710*/  USHF.L.U32 UR11, UR10, 0xb, URZ ;  /* 0x0000000b0a0b7899 */ /* 0x000fe400080006ff */
[----:B------:R-:W-:Y:S02]  /*0720*/  USHF.L.U32 UR10, UR10, 0x1, URZ ;  /* 0x000000010a0a7899 */ /* 0x000fe400080006ff */
[----:B------:R-:W-:-:S04]  /*0730*/  UIADD3 UR4, UPT, UPT, -UR4, 0x100000, URZ ;  /* 0x0010000004047890 */ /* 0x000fc8000fffe1ff */
[----:B------:R-:W-:Y:S02]  /*0740*/  USHF.L.U32 UR5, UR4, 0xb, URZ ;  /* 0x0000000b04057899 */ /* 0x000fe400080006ff */
[----:B------:R-:W-:Y:S01]  /*0750*/  USHF.L.U32 UR4, UR4, 0x1, URZ ;  /* 0x0000000104047899 */ /* 0x000fe200080006ff */
[----:B------:R-:W-:Y:S01]  /*0760*/  ELECT P0, URZ, PT ;  /* 0x0000000000ff782f */ /* 0x000fe20003800000 */
[----:B--2---:R-:W-:Y:S01]  /*0770*/  ULEA UR7, UR7, UR9, 0x18 ;  /* 0x0000000907077291 */ /* 0x004fe2000f8ec0ff */
[----:B------:R-:W1:Y:S11]  /*0780*/  FENCE.VIEW.ASYNC.S ;  /* 0x00000000000073c6 */ /* 0x000e760000000000 */
[----:B-1----:R2:W1:Y:S01]  /*0790*/  SYNCS.EXCH.64 URZ, [UR7+0x60], UR10 ;  /* 0x0000600a07ff75b2 */ /* 0x0024620008000100 */
[----:B------:R2:W1:Y:S01]  /*07a0*/  SYNCS.EXCH.64 URZ, [UR7+0x78], UR4 ;  /* 0x0000780407ff75b2 */ /* 0x0004620008000100 */
[----:B------:R2:W1:Y:S01]  /*07b0*/  SYNCS.EXCH.64 URZ, [UR7+0x68], UR10 ;  /* 0x0000680a07ff75b2 */ /* 0x0004620008000100 */
[----:B------:R2:W1:Y:S01]  /*07c0*/  SYNCS.EXCH.64 URZ, [UR7+0x80], UR4 ;  /* 0x0000800407ff75b2 */ /* 0x0004620008000100 */
[----:B------:R2:W1:Y:S01]  /*07d0*/  SYNCS.EXCH.64 URZ, [UR7+0x70], UR10 ;  /* 0x0000700a07ff75b2 */ /* 0x0004620008000100 */
[----:B------:R2:W1:Y:S02]  /*07e0*/  SYNCS.EXCH.64 URZ, [UR7+0x88], UR4 ;  /* 0x0000880407ff75b2 */ /* 0x0004640008000100 */
[----:B--2---:R-:W-:Y:S01]  /*07f0*/  NOP ;  /* 0x0000000000007918 */ /* 0x004fe20000000000 */
.L_x_10:
[----:B------:R-:W2:Y:S01]  /*0800*/  SHFL.IDX PT, R2, R65, RZ, 0x1f ;  /* 0x00001fff41027589 */ /* 0x000ea200000e0000 */
[----:B------:R-:W-:Y:S01]  /*0810*/  NOP ;  /* 0x0000000000007918 */ /* 0x000fe20000000000 */
[----:B--2---:R-:W-:-:S13]  /*0820*/  ISETP.NE.AND P0, PT, R2, 0x3, PT ;  /* 0x000000030200780c */ /* 0x004fda0003f05270 */
[----:B------:R-:W-:Y:S05]  /*0830*/  @P0 BRA `(.L_x_11) ;  /* 0x0000000000300947 */ /* 0x000fea0003800000 */
[----:B-1----:R-:W1:Y:S01]  /*0840*/  S2UR UR5, SR_CgaCtaId ;  /* 0x00000000000579c3 */ /* 0x002e620000008800 */
        /* <DEDUP_REMOVED lines=8> */
[----:B-1----:R2:W1:Y:S01]  /*08d0*/  SYNCS.EXCH.64 URZ, [UR5+0x90], UR10 ;  /* 0x0000900a05ff75b2 */ /* 0x0024620008000100 */
[----:B------:R2:W1:Y:S02]  /*08e0*/  SYNCS.EXCH.64 URZ, [UR5+0x98], UR10 ;  /* 0x0000980a05ff75b2 */ /* 0x0004640008000100 */
[----:B--2---:R-:W-:Y:S01]  /*08f0*/  NOP ;  /* 0x0000000000007918 */ /* 0x004fe20000000000 */
.L_x_11:
[----:B------:R-:W2:Y:S01]  /*0900*/  SHFL.IDX PT, R2, R65, RZ, 0x1f ;  /* 0x00001fff41027589 */ /* 0x000ea200000e0000 */
[----:B------:R-:W-:Y:S01]  /*0910*/  NOP ;  /* 0x0000000000007918 */ /* 0x000fe20000000000 */
[----:B--2---:R-:W-:-:S13]  /*0920*/  ISETP.NE.AND P0, PT, R2, 0x4, PT ;  /* 0x000000040200780c */ /* 0x004fda0003f05270 */
[----:B------:R-:W-:Y:S05]  /*0930*/  @P0 BRA `(.L_x_12) ;  /* 0x00000000004c0947 */ /* 0x000fea0003800000 */
[----:B-1----:R-:W1:Y:S01]  /*0940*/  S2UR UR5, SR_CgaCtaId ;  /* 0x00000000000579c3 */ /* 0x002e620000008800 */
[----:B------:R-:W-:Y:S01]  /*0950*/  UMOV UR9, 0x100 ;  /* 0x0000010000097882 */ /* 0x000fe20000000000 */
[----:B------:R-:W-:Y:S01]  /*0960*/  UMOV UR7, 0x400 ;  /* 0x0000040000077882 */ /* 0x000fe20000000000 */
[----:B------:R-:W-:Y:S01]  /*0970*/  USEL UR9, UR9, 0xe0, UP2 ;  /* 0x000000e009097887 */ /* 0x000fe20009000000 */
[----:B------:R-:W-:Y:S01]  /*0980*/  UMOV UR4, 0x1 ;  /* 0x0000000100047882 */ /* 0x000fe20000000000 */
[----:B------:R-:W-:Y:S01]  /*0990*/  ELECT P0, URZ, PT ;  /* 0x0000000000ff782f */ /* 0x000fe20003800000 */
[----:B------:R-:W-:-:S04]  /*09a0*/  UIADD3 UR10, UPT, UPT, -UR4, 0x100000, URZ ;  /* 0x00100000040a7890 */ /* 0x000fc8000fffe1ff */
[----:B------:R-:W-:Y:S02]  /*09b0*/  USHF.L.U32 UR11, UR10, 0xb, URZ ;  /* 0x0000000b0a0b7899 */ /* 0x000fe400080006ff */
[----:B------:R-:W-:Y:S02]  /*09c0*/  USHF.L.U32 UR10, UR10, 0x1, URZ ;  /* 0x000000010a0a7899 */ /* 0x000fe400080006ff */
[----:B------:R-:W-:-:S04]  /*09d0*/  UIADD3 UR12, UPT, UPT, -UR9, 0x100000, URZ ;  /* 0x00100000090c7890 */ /* 0x000fc8000fffe1ff */
[----:B------:R-:W-:Y:S02]  /*09e0*/  USHF.L.U32 UR13, UR12, 0xb, URZ ;  /* 0x0000000b0c0d7899 */ /* 0x000fe400080006ff */
[----:B------:R-:W-:Y:S02]  /*09f0*/  USHF.L.U32 UR12, UR12, 0x1, URZ ;  /* 0x000000010c0c7899 */ /* 0x000fe400080006ff */
[----:B-1----:R-:W-:Y:S01]  /*0a00*/  ULEA UR5, UR5, UR7, 0x18 ;  /* 0x0000000705057291 */ /* 0x002fe2000f8ec0ff */
[----:B------:R-:W1:Y:S11]  /*0a10*/  FENCE.VIEW.ASYNC.S ;  /* 0x00000000000073c6 */ /* 0x000e760000000000 */
[----:B-1----:R2:W1:Y:S01]  /*0a20*/  SYNCS.EXCH.64 URZ, [UR5+0xa0], UR10 ;  /* 0x0000a00a05ff75b2 */ /* 0x0024620008000100 */
[----:B------:R2:W1:Y:S01]  /*0a30*/  SYNCS.EXCH.64 URZ, [UR5+0xb0], UR12 ;  /* 0x0000b00c05ff75b2 */ /* 0x0004620008000100 */
[----:B------:R2:W1:Y:S01]  /*0a40*/  SYNCS.EXCH.64 URZ, [UR5+0xa8], UR10 ;  /* 0x0000a80a05ff75b2 */ /* 0x0004620008000100 */
[----:B------:R2:W1:Y:S02]  /*0a50*/  SYNCS.EXCH.64 URZ, [UR5+0xb8], UR12 ;  /* 0x0000b80c05ff75b2 */ /* 0x0004640008000100 */
[----:B--2---:R-:W-:Y:S01]  /*0a60*/  NOP ;  /* 0x0000000000007918 */ /* 0x004fe20000000000 */
.L_x_12:
        /* <DEDUP_REMOVED lines=22> */
[----:B------:R2:W1:Y:S01]  /*0bd0*/  SYNCS.EXCH.64 URZ, [UR7+0xf0], UR4 ;  /* 0x0000f00407ff75b2 */ /* 0x0004620008000100 */
[----:B------:R2:W1:Y:S01]  /*0be0*/  SYNCS.EXCH.64 URZ, [UR7+0xd8], UR10 ;  /* 0x0000d80a07ff75b2 */ /* 0x0004620008000100 */
[----:B------:R2:W1:Y:S02]  /*0bf0*/  SYNCS.EXCH.64 URZ, [UR7+0xf8], UR4 ;  /* 0x0000f80407ff75b2 */ /* 0x0004640008000100 */
[----:B--2---:R-:W-:Y:S01]  /*0c00*/  NOP ;  /* 0x0000000000007918 */ /* 0x004fe20000000000 */
.L_x_13:
        /* <DEDUP_REMOVED lines=18> */
.L_x_14:
[----:B-1----:R-:W1:Y:S01]  /*0d30*/  S2UR UR5, SR_CTAID.X ;  /* 0x00000000000579c3 */ /* 0x002e620000002500 */
[----:B------:R-:W-:-:S05]  /*0d40*/  CS2R.32 R59, SR_CgaSize ;  /* 0x00000000003b7805 */ /* 0x000fca0000008a00 */
[----:B------:R-:W-:-:S05]  /*0d50*/  IMAD R59, R59, -0xa0, RZ ;  /* 0xffffff603b3b7824 */ /* 0x000fca00078e02ff */
[----:B------:R-:W-:-:S14]  /*0d60*/  R2UR UR9, R59 ;  /* 0x000000003b0972ca */ /* 0x000fdc00000e0000 */
[----:B------:R-:W2:Y:S01]  /*0d70*/  LDCU UR9, c[0x0][UR9+0x2b0] ;  /* 0x00005600090977ac */ /* 0x000ea20008000800 */
[----:B------:R-:W-:Y:S01]  /*0d80*/  NOP ;  /* 0x0000000000007918 */ /* 0x000fe20000000000 */
[----:B------:R-:W-:-:S05]  /*0d90*/  CS2R.32 R59, SR_CgaSize ;  /* 0x00000000003b7805 */ /* 0x000fca0000008a00 */
[----:B------:R-:W-:-:S05]  /*0da0*/  IMAD R59, R59, -0xa0, RZ ;  /* 0xffffff603b3b7824 */ /* 0x000fca00078e02ff */
[----:B------:R-:W-:-:S14]  /*0db0*/  R2UR UR7, R59 ;  /* 0x000000003b0772ca */ /* 0x000fdc00000e0000 */
[----:B------:R-:W3:Y:S01]  /*0dc0*/  LDCU UR7, c[0x0][UR7+0x2b4] ;  /* 0x00005680070777ac */ /* 0x000ee20008000800 */
[----:B------:R-:W4:Y:S08]  /*0dd0*/  S2UR UR4, SR_CTAID.Y ;  /* 0x00000000000479c3 */ /* 0x000f300000002600 */
[----:B------:R-:W3:Y:S01]  /*0de0*/  LDC R10, c[0x0][0xb24] ;  /* 0x0002c900ff0a7b82 */ /* 0x000ee20000000800 */
[----:B-1----:R-:W-:-:S02]  /*0df0*/  I2FP.F32.U32 R59, UR5 ;  /* 0x00000005003b7c45 */ /* 0x002fc40008201000 */
[----:B------:R-:W-:-:S05]  /*0e00*/  CS2R.32 R3, SR_CgaSize ;  /* 0x0000000000037805 */ /* 0x000fca0000008a00 */
[----:B------:R-:W-:-:S06]  /*0e10*/  IMAD R3, R3, -0xa0, RZ ;  /* 0xffffff6003037824 */ /* 0x000fcc00078e02ff */
[----:B------:R-:W1:Y:S01]  /*0e20*/  LDC R3, c[0x0][R3+0x2a0] ;  /* 0x0000a80003037b82 */ /* 0x000e620000000800 */
[----:B------:R-:W-:Y:S01]  /*0e30*/  MOV R21, UR5 ;  /* 0x0000000500157c02 */ /* 0x000fe20008000f00 */
[----:B--2---:R-:W-:Y:S01]  /*0e40*/  FMUL R59, R59, UR9 ;  /* 0x000000093b3b7c20 */ /* 0x004fe20008400000 */
[----:B----4-:R-:W-:Y:S02]  /*0e50*/  I2FP.F32.U32 R58, UR4 ;  /* 0x00000004003a7c45 */ /* 0x010fe40008201000 */
[----:B------:R-:W-:-:S05]  /*0e60*/  CS2R.32 R2, SR_CgaSize ;  /* 0x0000000000027805 */ /* 0x000fca0000008a00 */
[----:B------:R-:W-:-:S06]  /*0e70*/  IMAD R2, R2, -0xa0, RZ ;  /* 0xffffff6002027824 */ /* 0x000fcc00078e02ff */
[----:B------:R-:W2:Y:S01]  /*0e80*/  LDC R2, c[0x0][R2+0x2a4] ;  /* 0x0000a90002027b82 */ /* 0x000ea20000000800 */
[----:B------:R-:W-:Y:S01]  /*0e90*/  MOV R20, UR4 ;  /* 0x0000000400147c02 */ /* 0x000fe20008000f00 */
[----:B------:R-:W4:Y:S01]  /*0ea0*/  F2I.U32.TRUNC.NTZ R59, R59 ;  /* 0x0000003b003b7305 */ /* 0x000f22000020f000 */
[----:B---3--:R-:W-:-:S05]  /*0eb0*/  FMUL R58, R58, UR7 ;  /* 0x000000073a3a7c20 */ /* 0x008fca0008400000 */
[----:B------:R-:W-:Y:S01]  /*0ec0*/  BAR.SYNC.DEFER_BLOCKING 0x0 ;  /* 0x0000000000007b1d */ /* 0x000fe20000010000 */
[----:B------:R-:W-:-:S05]  /*0ed0*/  ISETP.GE.AND P0, PT, R10, 0x1, PT ;  /* 0x000000010a00780c */ /* 0x000fca0003f06270 */
[----:B------:R-:W3:Y:S02]  /*0ee0*/  F2I.U32.TRUNC.NTZ R58, R58 ;  /* 0x0000003a003a7305 */ /* 0x000ee4000020f000 */
[----:B------:R-:W2:Y:S01]  /*0ef0*/  S2UR UR36, SR_CTAID.Z ;  /* 0x00000000002479c3 */ /* 0x000ea20000002700 */
[----:B----4-:R-:W-:-:S05]  /*0f00*/  IADD3 R59, PT, PT, -R59, RZ, RZ ;  /* 0x000000ff3b3b7210 */ /* 0x010fca0007ffe1ff */
[----:B-1----:R-:W-:Y:S01]  /*0f10*/  IMAD R59, R3, R59, UR5 ;  /* 0x00000005033b7e24 */ /* 0x002fe2000f8e023b */
[----:B---3--:R-:W-:-:S05]  /*0f20*/  IADD3 R58, PT, PT, -R58, RZ, RZ ;  /* 0x000000ff3a3a7210 */ /* 0x008fca0007ffe1ff */
[----:B--2---:R-:W-:Y:S01]  /*0f30*/  IMAD R58, R2, R58, UR4 ;  /* 0x00000004023a7e24 */ /* 0x004fe2000f8e023a */
[----:B------:R-:W-:Y:S06]  /*0f40*/  @!P0 BRA `(.L_x_15) ;  /* 0x0000000000b88947 */ /* 0x000fec0003800000 */
[----:B------:R-:W1:Y:S01]  /*0f50*/  LDC.64 R4, c[0x0][0xb18] ;  /* 0x0002c600ff047b82 */ /* 0x000e620000000a00 */
[----:B------:R-:W-:-:S07]  /*0f60*/  ISETP.NE.AND P0, PT, R10, 0x1, PT ;  /* 0x000000010a00780c */ /* 0x000fce0003f05270 */
[----:B------:R-:W2:Y:S08]  /*0f70*/  LDC R9, c[0x0][0xb0c] ;  /* 0x0002c300ff097b82 */ /* 0x000eb00000000800 */
[----:B------:R-:W3:Y:S08]  /*0f80*/  LDC R12, c[0x0][0x370] ;  /* 0x0000dc00ff0c7b82 */ /* 0x000ef00000000800 */
[----:B------:R-:W4:Y:S01]  /*0f90*/  LDC R11, c[0x0][0x374] ;  /* 0x0000dd00ff0b7b82 */ /* 0x000f220000000800 */
[----:B-1----:R-:W-:-:S07]  /*0fa0*/  ISETP.NE.AND P1, PT, R4, 0x1, PT ;  /* 0x000000010400780c */ /* 0x002fce0003f25270 */
[----:B------:R-:W3:Y:S01]  /*0fb0*/  LDC.64 R6, c[0x0][0xb10] ;  /* 0x0002c400ff067b82 */ /* 0x000ee20000000a00 */
[----:B--2---:R-:W-:-:S07]  /*0fc0*/  ISETP.NE.AND P2, PT, R9, 0x1, PT ;  /* 0x000000010900780c */ /* 0x004fce0003f45270 */
[----:B------:R-:W1:Y:S08]  /*0fd0*/  LDC R8, c[0x0][0xb20] ;  /* 0x0002c800ff087b82 */ /* 0x000e700000000800 */
[----:B------:R-:W2:Y:S01]  /*0fe0*/  LDC.64 R2, c[0x0][0xb28] ;  /* 0x0002ca00ff027b82 */ /* 0x000ea20000000a00 */
[----:B----4-:R-:W-:-:S04]  /*0ff0*/  IMAD.HI.U32 R13, R11, R5, RZ ;  /* 0x000000050b0d7227 */ /* 0x010fc800078e00ff */
[----:B------:R-:W-:-:S04]  /*1000*/  IMAD.HI.U32 R5, R20, R5, RZ ;  /* 0x0000000514057227 */ /* 0x000fc800078e00ff */
[----:B---3--:R-:W-:-:S05]  /*1010*/  IMAD.HI.U32 R14, R12, R6, RZ ;  /* 0x000000060c0e7227 */ /* 0x008fca00078e00ff */
[-C--:B------:R-:W-:Y:S01]  /*1020*/  @P2 SHF.R.U32.HI R12, RZ, R7.reuse, R14 ;  /* 0x00000007ff0c2219 */ /* 0x080fe2000001160e */
[----:B------:R-:W-:Y:S01]  /*1030*/  IMAD.HI.U32 R14, R21, R6, RZ ;  /* 0x00000006150e7227 */ /* 0x000fe200078e00ff */
[-C--:B-1----:R-:W-:Y:S02]  /*1040*/  @P1 SHF.R.U32.HI R11, RZ, R8.reuse, R13 ;  /* 0x00000008ff0b1219 */ /* 0x082fe4000001160d */
[----:B------:R-:W-:Y:S02]  /*1050*/  SHF.R.U32.HI R5, RZ, R8, R5 ;  /* 0x00000008ff057219 */ /* 0x000fe40000011605 */
[----:B------:R-:W-:Y:S02]  /*1060*/  SHF.R.U32.HI R14, RZ, R7, R14 ;  /* 0x00000007ff0e7219 */ /* 0x000fe4000001160e */
[----:B------:R-:W-:Y:S01]  /*1070*/  SEL R5, R20, R5, !P1 ;  /* 0x0000000514057207 */ /* 0x000fe20004800000 */
[----:B--2---:R-:W-:Y:S01]  /*1080*/  IMAD.HI.U32 R13, R11, R2, RZ ;  /* 0x000000020b0d7227 */ /* 0x004fe200078e00ff */
[----:B------:R-:W-:-:S03]  /*1090*/  SEL R14, R21, R14, !P2 ;  /* 0x0000000e150e7207 */ /* 0x000fc60005000000 */
[----:B------:R-:W-:Y:S01]  /*10a0*/  IMAD.HI.U32 R6, R12, R2, RZ ;  /* 0x000000020c067227 */ /* 0x000fe200078e00ff */
[----:B------:R-:W-:-:S04]  /*10b0*/  @P0 SHF.R.U32.HI R11, RZ, R3, R13 ;  /* 0x00000003ff0b0219 */ /* 0x000fc8000001160d */
[----:B------:R-:W-:Y:S01]  /*10c0*/  @P0 SHF.R.U32.HI R12, RZ, R3, R6 ;  /* 0x00000003ff0c0219 */ /* 0x000fe20000011606 */
[----:B------:R-:W-:-:S04]  /*10d0*/  IMAD R11, R11, R10, RZ ;  /* 0x0000000a0b0b7224 */ /* 0x000fc800078e02ff */
[----:B------:R-:W-:Y:S01]  /*10e0*/  IMAD R6, R12, R10, RZ ;  /* 0x0000000a0c067224 */ /* 0x000fe200078e02ff */
[----:B------:R-:W-:-:S04]  /*10f0*/  ISETP.GE.AND P1, PT, R5, R11, PT ;  /* 0x0000000b0500720c */ /* 0x000fc80003f26270 */
[----:B------:R-:W-:Y:S01]  /*1100*/  ISETP.GE.OR P1, PT, R14, R6, P1 ;  /* 0x000000060e00720c */ /* 0x000fe20000f26670 */
[----:B------:R-:W-:-:S05]  /*1110*/  IMAD.HI.U32 R6, R5, R2, RZ ;  /* 0x0000000205067227 */ /* 0x000fca00078e00ff */
[----:B------:R-:W-:-:S04]  /*1120*/  SHF.R.U32.HI R6, RZ, R3, R6 ;  /* 0x00000003ff067219 */ /* 0x000fc80000011606 */
[----:B------:R-:W-:-:S03]  /*1130*/  SEL R6, R5, R6, !P0 ;  /* 0x0000000605067207 */ /* 0x000fc60004000000 */
[----:B------:R-:W-:Y:S01]  /*1140*/  @!P1 IMAD.HI.U32 R7, R14, R2, RZ ;  /* 0x000000020e079227 */ /* 0x000fe200078e00ff */
[----:B------:R-:W-:-:S04]  /*1150*/  IADD3 R2, PT, PT, -R6, RZ, RZ ;  /* 0x000000ff06027210 */ /* 0x000fc80007ffe1ff */
[----:B------:R-:W-:Y:S01]  /*1160*/  @!P1 SHF.R.U32.HI R3, RZ, R3, R7 ;  /* 0x00000003ff039219 */ /* 0x000fe20000011607 */
[----:B------:R-:W-:Y:S01]  /*1170*/  IMAD R2, R10, R2, R5 ;  /* 0x000000020a027224 */ /* 0x000fe200078e0205 */
[----:B------:R-:W-:Y:S02]  /*1180*/  IADD3 R7, PT, PT, -R5, RZ, RZ ;  /* 0x000000ff05077210 */ /* 0x000fe40007ffe1ff */
[----:B------:R-:W-:-:S03]  /*1190*/  @!P1 SEL R3, R14, R3, !P0 ;  /* 0x000000030e039207 */ /* 0x000fc60004000000 */
[----:B------:R-:W-:Y:S02]  /*11a0*/  IMAD R7, R4, R7, R20 ;  /* 0x0000000704077224 */ /* 0x000fe400078e0214 */
[--C-:B------:R-:W-:Y:S02]  /*11b0*/  @!P1 IMAD.IADD R6, R6, 0x1, -R3.reuse ;  /* 0x0000000106069824 */ /* 0x100fe400078e0a03 */
[----:B------:R-:W-:Y:S01]  /*11c0*/  @!P1 IMAD R3, R2, R12, R3 ;  /* 0x0000000c02039224 */ /* 0x000fe200078e0203 */
[----:B------:R-:W-:Y:S01]  /*11d0*/  IADD3 R2, PT, PT, -R14, RZ, RZ ;  /* 0x000000ff0e027210 */ /* 0x000fe20007ffe1ff */
[----:B------:R-:W-:Y:S02]  /*11e0*/  @!P1 IMAD R5, R6, R10, R14 ;  /* 0x0000000a06059224 */ /* 0x000fe400078e020e */
[----:B------:R-:W-:Y:S02]  /*11f0*/  @!P1 IMAD.MOV.U32 R14, RZ, RZ, R3 ;  /* 0x000000ffff0e9224 */ /* 0x000fe400078e0003 */
[----:B------:R-:W-:-:S02]  /*1200*/  IMAD R2, R9, R2, R21 ;  /* 0x0000000209027224 */ /* 0x000fc400078e0215 */
[----:B------:R-:W-:Y:S02]  /*1210*/  IMAD R20, R5, R4, R7 ;  /* 0x0000000405147224 */ /* 0x000fe400078e0207 */
[----:B------:R-:W-:Y:S02]  /*1220*/  IMAD R21, R14, R9, R2 ;  /* 0x000000090e157224 */ /* 0x000fe400078e0202 */
.L_x_15:
[----:B------:R-:W1:Y:S01]  /*1230*/  LDCU UR4, c[0x0][0xb30] ;  /* 0x00016600ff0477ac */ /* 0x000e620008000800 */
[----:B------:R-:W2:Y:S08]  /*1240*/  S2UR UR37, SR_CgaCtaId ;  /* 0x00000000002579c3 */ /* 0x000eb00000008800 */
[----:B------:R-:W3:Y:S01]  /*1250*/  LDC R26, c[0x0][0xb24] ;  /* 0x0002c900ff1a7b82 */ /* 0x000ee20000000800 */
[----:B-1----:R-:W-:-:S09]  /*1260*/  UISETP.NE.AND UP1, UPT, UR4, 0x1, UPT ;  /* 0x000000010400788c */ /* 0x002fd2000bf25270 */
[----:B--2---:R-:W-:Y:S05]  /*1270*/  BRA.U UP1, `(.L_x_16) ;  /* 0x0000000101407547 */ /* 0x004fea000b800000 */
[----:B------:R-:W1:Y:S08]  /*1280*/  LDC.64 R4, c[0x0][0xb10] ;  /* 0x0002c400ff047b82 */ /* 0x000e700000000a00 */
[----:B------:R-:W2:Y:S08]  /*1290*/  LDC.64 R2, c[0x0][0xb18] ;  /* 0x0002c600ff027b82 */ /* 0x000eb00000000a00 */
[----:B------:R-:W4:Y:S08]  /*12a0*/  LDC R6, c[0x0][0xb20] ;  /* 0x0002c800ff067b82 */ /* 0x000f300000000800 */
[----:B------:R-:W3:Y:S01]  /*12b0*/  LDC R7, c[0x0][0xb0c] ;  /* 0x0002c300ff077b82 */ /* 0x000ee20000000800 */
[----:B-1----:R-:W-:-:S05]  /*12c0*/  IMAD.HI.U32 R4, R21, R4, RZ ;  /* 0x0000000415047227 */ /* 0x002fca00078e00ff */
[----:B------:R-:W-:Y:S01]  /*12d0*/  SHF.R.U32.HI R4, RZ, R5, R4 ;  /* 0x00000005ff047219 */ /* 0x000fe20000011604 */
[----:B--2---:R-:W-:Y:S01]  /*12e0*/  IMAD.HI.U32 R3, R20, R3, RZ ;  /* 0x0000000314037227 */ /* 0x004fe200078e00ff */
[----:B------:R-:W-:-:S04]  /*12f0*/  ISETP.NE.AND P0, PT, R2, 0x1, PT ;  /* 0x000000010200780c */ /* 0x000fc80003f05270 */
[----:B----4-:R-:W-:-:S04]  /*1300*/  SHF.R.U32.HI R3, RZ, R6, R3 ;  /* 0x00000006ff037219 */ /* 0x010fc80000011603 */
[----:B------:R-:W-:Y:S02]  /*1310*/  SEL R3, R20, R3, !P0 ;  /* 0x0000000314037207 */ /* 0x000fe40004000000 */
[----:B---3--:R-:W-:-:S04]  /*1320*/  ISETP.NE.AND P1, PT, R7, 0x1, PT ;  /* 0x000000010700780c */ /* 0x008fc80003f25270 */
[----:B------:R-:W-:-:S05]  /*1330*/  SEL R4, R21, R4, !P1 ;  /* 0x0000000415047207 */ /* 0x000fca0004800000 */
[----:B------:R-:W-:Y:S02]  /*1340*/  IMAD.IADD R5, R3, 0x1, -R4 ;  /* 0x0000000103057824 */ /* 0x000fe400078e0a04 */
[----:B------:R-:W-:Y:S02]  /*1350*/  IMAD.IADD R3, R4, 0x1, -R3 ;  /* 0x0000000104037824 */ /* 0x000fe400078e0a03 */
[----:B------:R-:W-:Y:S02]  /*1360*/  IMAD R21, R5, R7, R21 ;  /* 0x0000000705157224 */ /* 0x000fe400078e0215 */
[----:B------:R-:W-:-:S07]  /*1370*/  IMAD R20, R3, R2, R20 ;  /* 0x0000000203147224 */ /* 0x000fce00078e0214 */
.L_x_16:
[----:B------:R-:W-:Y:S01]  /*1380*/  BAR.SYNC.DEFER_BLOCKING 0x0 ;  /* 0x0000000000007b1d */ /* 0x000fe20000010000 */
[----:B------:R-:W-:Y:S01]  /*1390*/  UISETP.NE.AND UP1, UPT, UR8, 0x2, UPT ;  /* 0x000000020800788c */ /* 0x000fe2000bf25270 */
[----:B------:R-:W-:Y:S02]  /*13a0*/  ISETP.NE.OR P5, PT, R0, 0x2, !P5 ;  /* 0x000000020000780c */ /* 0x000fe40006fa5670 */
[----:B------:R-:W-:-:S06]  /*13b0*/  LOP3.LUT R2, R70, 0x1f, RZ, 0xc0, !PT ;  /* 0x0000001f46027812 */ /* 0x000fcc00078ec0ff */
[----:B------:R-:W-:Y:S05]  /*13c0*/  BRA.U UP1, `(.L_x_17) ;  /* 0x0000001101f47547 */ /* 0x000fea000b800000 */
[----:B------:R-:W1:Y:S01]  /*13d0*/  LDCU UR13, c[0x0][0x38c] ;  /* 0x00007180ff0d77ac */ /* 0x000e620008000800 */
[----:B------:R-:W2:Y:S01]  /*13e0*/  LDC R8, c[0x0][0x370] ;  /* 0x0000dc00ff087b82 */ /* 0x000ea20000000800 */
[----:B------:R-:W-:Y:S01]  /*13f0*/  PLOP3.LUT P1, PT, PT, PT, UP2, 0x80, 0x8 ;  /* 0x000000000008781c */ /* 0x000fe20003f2f028 */
[----:B------:R-:W-:Y:S01]  /*1400*/  IMAD.MOV.U32 R15, RZ, RZ, 0x1 ;  /* 0x00000001ff0f7424 */ /* 0x000fe200078e00ff */
[----:B------:R-:W-:Y:S01]  /*1410*/  ISETP.EQ.OR P4, PT, R2, RZ, P5 ;  /* 0x000000ff0200720c */ /* 0x000fe20002f82670 */
[----:B------:R-:W-:Y:S01]  /*1420*/  IMAD.MOV.U32 R14, RZ, RZ, RZ ;  /* 0x000000ffff0e7224 */ /* 0x000fe200078e00ff */
[----:B------:R-:W-:Y:S02]  /*1430*/  PLOP3.LUT P1, PT, P1, PT, PT, 0x8, 0x80 ;  /* 0x000000000080781c */ /* 0x000fe40000f2e170 */
[----:B------:R-:W-:Y:S01]  /*1440*/  CS2R R12, SRZ ;  /* 0x00000000000c7805 */ /* 0x000fe2000001ff00 */
[----:B------:R-:W-:Y:S01]  /*1450*/  IMAD.MOV.U32 R11, RZ, RZ, 0x1 ;  /* 0x00000001ff0b7424 */ /* 0x000fe200078e00ff */
[----:B------:R-:W4:Y:S01]  /*1460*/  LDC R0, c[0x0][0x374] ;  /* 0x0000dd00ff007b82 */ /* 0x000f220000000800 */
[----:B------:R-:W2:Y:S01]  /*1470*/  LDCU.64 UR22, c[0x0][0x348] ;  /* 0x00006900ff1677ac */ /* 0x000ea20008000a00 */
[----:B------:R-:W-:Y:S01]  /*1480*/  UMOV UR6, URZ ;  /* 0x000000ff00067c82 */ /* 0x000fe20008000000 */
[----:B-1----:R-:W-:-:S04]  /*1490*/  UIADD3 UR5, UPT, UPT, UR13, 0x7f, URZ ;  /* 0x0000007f0d057890 */ /* 0x002fc8000fffe0ff */
[----:B------:R-:W-:-:S04]  /*14a0*/  USHF.R.S32.HI UR4, URZ, 0x1f, UR5 ;  /* 0x0000001fff047899 */ /* 0x000fc80008011405 */
[----:B------:R-:W-:-:S04]  /*14b0*/  ULEA.HI UR4, UR4, UR5, URZ, 0x7 ;  /* 0x0000000504047291 */ /* 0x000fc8000f8f38ff */
[----:B------:R-:W-:Y:S02]  /*14c0*/  USHF.R.S32.HI UR15, URZ, 0x7, UR4 ;  /* 0x00000007ff0f7899 */ /* 0x000fe40008011404 */
[----:B------:R-:W-:Y:S02]  /*14d0*/  UIADD3 UR4, UPT, UPT, UR13, -0x1, URZ ;  /* 0xffffffff0d047890 */ /* 0x000fe4000fffe0ff */
[----:B------:R-:W-:Y:S02]  /*14e0*/  UISETP.LT.U32.AND UP0, UPT, UR15, 0x6, UPT ;  /* 0x000000060f00788c */ /* 0x000fe4000bf01070 */
[----:B------:R-:W-:Y:S02]  /*14f0*/  UISETP.GE.U32.AND UP1, UPT, UR4, -0xff, UPT ;  /* 0xffffff010400788c */ /* 0x000fe4000bf26070 */
[----:B------:R-:W-:Y:S02]  /*1500*/  USEL UR14, UR15, 0x6, UP0 ;  /* 0x000000060f0e7887 */ /* 0x000fe40008000000 */
[----:B------:R-:W-:-:S02]  /*1510*/  UIADD3 UR13, UPT, UPT, UR13, 0xfe, URZ ;  /* 0x000000fe0d0d7890 */ /* 0x000fc4000fffe0ff */
[----:B------:R-:W-:Y:S02]  /*1520*/  UIADD3 UR5, UPT, UPT, UR14, -0x1, URZ ;  /* 0xffffffff0e057890 */ /* 0x000fe4000fffe0ff */
[----:B------:R-:W-:-:S03]  /*1530*/  UIADD3 UR7, UPT, UPT, UR15, -UR14, URZ ;  /* 0x8000000e0f077290 */ /* 0x000fc6000fffe0ff */
[----:B------:R-:W-:-:S04]  /*1540*/  @UP1 UIADD3 UR5, UPT, UPT, UR14, URZ, URZ ;  /* 0x000000ff0e051290 */ /* 0x000fc8000fffe0ff */
[----:B--2---:R-:W-:-:S12]  /*1550*/  UIADD3 UR5, UPT, UPT, UR5, 0x1, URZ ;  /* 0x0000000105057890 */ /* 0x004fd8000fffe0ff */
.L_x_35:
[----:B------:R-:W-:Y:S01]  /*1560*/  UISETP.NE.AND UP0, UPT, UR37, URZ, UPT ;  /* 0x000000ff2500728c */ /* 0x000fe2000bf05270 */
[----:B------:R-:W1:Y:S08]  /*1570*/  S2UR UR37, SR_CgaCtaId ;  /* 0x00000000002579c3 */ /* 0x000e700000008800 */
[----:B------:R-:W-:Y:S05]  /*1580*/  BRA.U UP0, `(.L_x_18) ;  /* 0x0000000100347547 */ /* 0x000fea000b800000 */
[----:B------:R-:W2:Y:S01]  /*1590*/  S2R R2, SR_CgaCtaId ;  /* 0x0000000000027919 */ /* 0x000ea20000008800 */
[----:B------:R-:W-:-:S04]  /*15a0*/  MOV R3, 0x400 ;  /* 0x0000040000037802 */ /* 0x000fc80000000f00 */
[----:B--2---:R-:W-:Y:S02]  /*15b0*/  LEA R2, R2, R3, 0x18 ;  /* 0x0000000302027211 */ /* 0x004fe400078ec0ff */
[----:B------:R-:W-:-:S03]  /*15c0*/  SHF.L.U32 R3, R11, 0x1f, RZ ;  /* 0x0000001f0b037819 */ /* 0x000fc600000006ff */
[----:B------:R-:W-:-:S04]  /*15d0*/  IMAD R2, R12, 0x8, R2 ;  /* 0x000000080c027824 */ /* 0x000fc800078e0202 */
[----:B------:R-:W2:Y:S02]  /*15e0*/  SYNCS.PHASECHK.TRANS64.TRYWAIT P0, [R2+URZ+0x110], R3 ;  /* 0x00011003020075a7 */ /* 0x000ea400080011ff */
[----:B--2---:R-:W-:Y:S05]  /*15f0*/  @!P0 BRA `(.L_x_19) ;  /* 0x0000005800f88947 */ /* 0x004fea0003800000 */
.L_x_117:
[----:B------:R-:W-:Y:S01]  /*1600*/  VIADD R12, R12, 0x1 ;  /* 0x000000010c0c7836 */ /* 0x000fe20000000000 */
[----:B------:R2:W-:Y:S04]  /*1610*/  SYNCS.ARRIVE.TRANS64.A1T0 RZ, [R2+URZ+0x100], RZ ;  /* 0x000100ff02ff79a7 */ /* 0x0005e800081000ff */
[----:B------:R-:W-:-:S04]  /*1620*/  ISETP.NE.AND P0, PT, R12, 0x2, PT ;  /* 0x000000020c00780c */ /* 0x000fc80003f05270 */
[----:B------:R-:W-:Y:S02]  /*1630*/  SEL R12, R12, RZ, P0 ;  /* 0x000000ff0c0c7207 */ /* 0x000fe40000000000 */
[----:B--2---:R-:W-:-:S04]  /*1640*/  SEL R2, RZ, 0x1, P0 ;  /* 0x00000001ff027807 */ /* 0x004fc80000000000 */
[----:B------:R-:W-:-:S07]  /*1650*/  LOP3.LUT R11, R11, R2, RZ, 0x3c, !PT ;  /* 0x000000020b0b7212 */ /* 0x000fce00078e3cff */
.L_x_18:
[----:B------:R-:W-:Y:S01]  /*1660*/  UMOV UR4, 0x400 ;  /* 0x0000040000047882 */ /* 0x000fe20000000000 */
[----:B------:R-:W-:Y:S01]  /*1670*/  SHF.L.U32 R2, R15, 0x1f, RZ ;  /* 0x0000001f0f027819 */ /* 0x000fe200000006ff */
[----:B-1----:R-:W-:Y:S01]  /*1680*/  ULEA UR4, UR37, UR4, 0x18 ;  /* 0x0000000425047291 */ /* 0x002fe2000f8ec0ff */
[----:B------:R-:W-:Y:S01]  /*1690*/  R2UR UR35, R21 ;  /* 0x00000000152372ca */ /* 0x000fe200000e0000 */
[----:B------:R-:W-:Y:S01]  /*16a0*/  UISETP.GE.U32.AND UP0, UPT, UR13, 0xff, UPT ;  /* 0x000000ff0d00788c */ /* 0x000fe2000bf06070 */
[----:B------:R-:W-:Y:S01]  /*16b0*/  R2UR UR19, R20 ;  /* 0x00000000141372ca */ /* 0x000fe200000e0000 */
[----:B------:R-:W-:Y:S01]  /*16c0*/  ULEA UR8, UR6, UR4, 0x3 ;  /* 0x0000000406087291 */ /* 0x000fe2000f8e18ff */
[----:B------:R-:W-:-:S08]  /*16d0*/  UMOV UR29, URZ ;  /* 0x000000ff001d7c82 */ /* 0x000fd00008000000 */
[----:B------:R1:W2:Y:S01]  /*16e0*/  SYNCS.PHASECHK.TRANS64.TRYWAIT P0, [UR8+0x30], R2 ;  /* 0x00003002ff0075a7 */ /* 0x0002a20008001108 */
[----:B------:R-:W-:Y:S02]  /*16f0*/  USHF.L.U32 UR35, UR35, 0x6, URZ ;  /* 0x0000000623237899 */ /* 0x000fe400080006ff */
[----:B------:R-:W-:Y:S01]  /*1700*/  USHF.L.U32 UR19, UR19, 0x6, URZ ;  /* 0x0000000613137899 */ /* 0x000fe200080006ff */
[----:B------:R-:W-:Y:S11]  /*1710*/  BRA.U !UP0, `(.L_x_20) ;  /* 0x0000000108d47547 */ /* 0x000ff6000b800000 */
[----:B------:R-:W-:Y:S01]  /*1720*/  UMOV UR21, URZ ;  /* 0x000000ff00157c82 */ /* 0x000fe20008000000 */
[----:B------:R-:W-:-:S05]  /*1730*/  UMOV UR42, UR6 ;  /* 0x00000006002a7c82 */ /* 0x000fca0008000000 */
.L_x_25:
[----:B-1----:R-:W-:Y:S01]  /*1740*/  ULEA UR33, UR42, UR4, 0x3 ;  /* 0x000000042a217291 */ /* 0x002fe2000f8e18ff */
[----:B--2---:R-:W-:Y:S01]  /*1750*/  @!P5 MOV R3, 0x8000 ;  /* 0x000080000003d802 */ /* 0x004fe20000000f00 */
[----:B--2---:R-:W-:Y:S10]  /*1760*/  @P0 BRA `(.L_x_21) ;  /* 0x00000000000c0947 */ /* 0x004ff40003800000 */
[----:B------:R-:W-:-:S04]  /*1770*/  SHF.L.U32 R4, R15, 0x1f, RZ ;  /* 0x0000001f0f047819 */ /* 0x000fc800000006ff */
[----:B------:R-:W2:Y:S02]  /*1780*/  SYNCS.PHASECHK.TRANS64.TRYWAIT P0, [UR33+0x30], R4 ;  /* 0x00003004ff0075a7 */ /* 0x000ea40008001121 */
[----:B--2---:R-:W-:Y:S05]  /*1790*/  @!P0 BRA `(.L_x_22) ;  /* 0x0000005800a48947 */ /* 0x004fea0003800000 */
.L_x_21:
[----:B------:R2:W-:Y:S01]  /*17a0*/  @!P5 SYNCS.ARRIVE.TRANS64 RZ, [UR33], R3 ;  /* 0x00000003ffffd9a7 */ /* 0x0005e20008000021 */
[----:B------:R-:W-:Y:S04]  /*17b0*/  BSSY.RECONVERGENT B0, `(.L_x_23) ;  /* 0x0000003000007945 */ /* 0x000fe80003800200 */
[----:B------:R-:W-:Y:S05]  /*17c0*/  @P4 BRA `(.L_x_24) ;  /* 0x0000000000044947 */ /* 0x000fea0003800000 */
[----:B------:R-:W-:Y:S05]  /*17d0*/  BPT.TRAP 0x1 ;  /* 0x000000040000795c */ /* 0x000fea0000300000 */
.L_x_24:
[----:B------:R-:W-:Y:S05]  /*17e0*/  BSYNC.RECONVERGENT B0 ;  /* 0x0000000000007941 */ /* 0x000fea0003800200 */
.L_x_23:
[----:B------:R-:W-:Y:S02]  /*17f0*/  UIADD3 UR6, UPT, UPT, UR42, 0x1, URZ ;  /* 0x000000012a067890 */ /* 0x000fe4000fffe0ff */
[----:B------:R-:W-:Y:S02]  /*1800*/  UIADD3 UR40, UP1, UPT, UR22, 0x80, URZ ;  /* 0x0000008016287890 */ /* 0x000fe4000ff3e0ff */
[----:B------:R-:W-:Y:S02]  /*1810*/  UISETP.NE.AND UP0, UPT, UR6, 0x6, UPT ;  /* 0x000000060600788c */ /* 0x000fe4000bf05270 */
[----:B------:R-:W-:Y:S02]  /*1820*/  USHF.L.U32 UR34, UR21, 0x7, URZ ;  /* 0x0000000715227899 */ /* 0x000fe400080006ff */
[----:B------:R-:W-:Y:S02]  /*1830*/  USEL UR9, URZ, 0x1, UP0 ;  /* 0x00000001ff097887 */ /* 0x000fe40008000000 */
[----:B------:R-:W-:-:S02]  /*1840*/  USEL UR6, UR6, URZ, UP0 ;  /* 0x000000ff06067287 */ /* 0x000fc40008000000 */
[----:B------:R-:W-:Y:S02]  /*1850*/  UIADD3 UR38, UP0, UPT, UR22, 0x180, URZ ;  /* 0x0000018016267890 */ /* 0x000fe4000ff1e0ff */
[----:B------:R-:W-:Y:S01]  /*1860*/  ULEA UR8, UR6, UR4, 0x3 ;  /* 0x0000000406087291 */ /* 0x000fe2000f8e18ff */
[----:B------:R-:W-:Y:S01]  /*1870*/  LOP3.LUT R15, R15, UR9, RZ, 0x3c, !PT ;  /* 0x000000090f0f7c12 */ /* 0x000fe2000f8e3cff */
[----:B------:R-:W-:Y:S02]  /*1880*/  UIADD3.X UR41, UPT, UPT, URZ, UR23, URZ, UP1, !UPT ;  /* 0x00000017ff297290 */ /* 0x000fe40008ffe4ff */
[----:B------:R-:W-:Y:S01]  /*1890*/  UIADD3 UR26, UPT, UPT, UR34, 0x40, URZ ;  /* 0x00000040221a7890 */ /* 0x000fe2000fffe0ff */
[----:B-1----:R-:W-:Y:S01]  /*18a0*/  SHF.L.U32 R2, R15, 0x1f, RZ ;  /* 0x0000001f0f027819 */ /* 0x002fe200000006ff */
[----:B------:R-:W-:Y:S01]  /*18b0*/  UIADD3.X UR39, UPT, UPT, URZ, UR23, URZ, UP0, !UPT ;  /* 0x00000017ff277290 */ /* 0x000fe200087fe4ff */
[----:B------:R-:W-:Y:S02]  /*18c0*/  UMOV UR30, 0x0 ;  /* 0x00000000001e7882 */ /* 0x000fe40000000000 */
[----:B------:R1:W1:Y:S01]  /*18d0*/  SYNCS.PHASECHK.TRANS64.TRYWAIT P0, [UR8+0x30], R2 ;  /* 0x00003002ff0075a7 */ /* 0x0002620008001108 */
[----:B------:R-:W-:Y:S01]  /*18e0*/  ULEA UR8, UR42, UR4, 0xe ;  /* 0x000000042a087291 */ /* 0x000fe2000f8e70ff */
[----:B------:R-:W-:Y:S01]  /*18f0*/  UMOV UR31, 0x10000000 ;  /* 0x10000000001f7882 */ /* 0x000fe20000000000 */
[----:B------:R-:W-:-:S02]  /*1900*/  UMOV UR25, UR33 ;  /* 0x0000002100197c82 */ /* 0x000fc40008000000 */
[----:B------:R-:W-:Y:S02]  /*1910*/  UIADD3 UR32, UPT, UPT, UR8, 0x3400, URZ ;  /* 0x0000340008207890 */ /* 0x000fe4000fffe0ff */
[----:B------:R-:W-:Y:S02]  /*1920*/  UIADD3 UR24, UPT, UPT, UR8, 0x5400, URZ ;  /* 0x0000540008187890 */ /* 0x000fe4000fffe0ff */
[----:B------:R-:W-:Y:S02]  /*1930*/  UIADD3 UR16, UPT, UPT, UR8, 0x1b400, URZ ;  /* 0x0001b40008107890 */ /* 0x000fe4000fffe0ff */
[----:B------:R-:W-:Y:S01]  /*1940*/  UIADD3 UR8, UPT, UPT, UR8, 0x1d400, URZ ;  /* 0x0001d40008087890 */ /* 0x000fe2000fffe0ff */
[----:B------:R-:W-:Y:S01]  /*1950*/  UMOV UR27, UR35 ;  /* 0x00000023001b7c82 */ /* 0x000fe20008000000 */
[----:B------:R-:W-:Y:S01]  /*1960*/  UMOV UR28, UR36 ;  /* 0x00000024001c7c82 */ /* 0x000fe20008000000 */
[----:B------:R-:W-:Y:S01]  /*1970*/  UMOV UR17, UR33 ;  /* 0x0000002100117c82 */ /* 0x000fe20008000000 */
[----:B------:R-:W-:Y:S01]  /*1980*/  UMOV UR20, UR36 ;  /* 0x0000002400147c82 */ /* 0x000fe20008000000 */
[----:B------:R-:W-:Y:S01]  /*1990*/  UMOV UR18, UR34 ;  /* 0x0000002200127c82 */ /* 0x000fe20008000000 */
[----:B------:R1:W-:Y:S01]  /*19a0*/  UTMALDG.3D [UR32], [UR40], desc[UR30] ;  /* 0x00001e20280075b4 */ /* 0x0003e20008011000 */
[----:B------:R-:W-:Y:S01]  /*19b0*/  UMOV UR11, UR19 ;  /* 0x00000013000b7c82 */ /* 0x000fe20008000000 */
[----:B------:R-:W-:Y:S01]  /*19c0*/  UMOV UR12, UR36 ;  /* 0x00000024000c7c82 */ /* 0x000fe20008000000 */
[----:B------:R-:W-:Y:S01]  /*19d0*/  UMOV UR9, UR33 ;  /* 0x0000002100097c82 */ /* 0x000fe20008000000 */
[----:B------:R-:W-:Y:S01]  /*19e0*/  UMOV UR10, UR26 ;  /* 0x0000001a000a7c82 */ /* 0x000fe20008000000 */
[----:B------:R-:W-:Y:S01]  /*19f0*/  UIADD3 UR21, UPT, UPT, UR21, 0x1, URZ ;  /* 0x0000000115157890 */ /* 0x000fe2000fffe0ff */
[----:B------:R-:W-:Y:S01]  /*1a00*/  UMOV UR29, UR5 ;  /* 0x00000005001d7c82 */ /* 0x000fe20008000000 */
[----:B------:R1:W-:Y:S02]  /*1a10*/  UTMALDG.3D [UR24], [UR40], desc[UR30] ;  /* 0x00001e18280075b4 */ /* 0x0003e40008011000 */
[----:B------:R-:W-:Y:S01]  /*1a20*/  UISETP.NE.AND UP0, UPT, UR21, UR5, UPT ;  /* 0x000000051500728c */ /* 0x000fe2000bf05270 */
[----:B------:R-:W-:Y:S01]  /*1a30*/  UMOV UR42, UR6 ;  /* 0x00000006002a7c82 */ /* 0x000fe20008000000 */
[----:B------:R1:W-:Y:S01]  /*1a40*/  UTMALDG.3D [UR16], [UR38], desc[UR30] ;  /* 0x00001e10260075b4 */ /* 0x0003e20008011000 */
[----:B------:R1:W-:Y:S06]  /*1a50*/  UTMALDG.3D [UR8], [UR38], desc[UR30] ;  /* 0x00001e08260075b4 */ /* 0x0003ec0008011000 */
[----:B------:R-:W-:Y:S05]  /*1a60*/  BRA.U UP0, `(.L_x_25) ;  /* 0xfffffffd00347547 */ /* 0x000fea000b83ffff */
.L_x_20:
[----:B-1----:R-:W-:Y:S01]  /*1a70*/  ULEA UR8, UR6, UR4, 0x3 ;  /* 0x0000000406087291 */ /* 0x002fe2000f8e18ff */
[----:B------:R-:W-:Y:S01]  /*1a80*/  SHF.L.U32 R2, R15, 0x1f, RZ ;  /* 0x0000001f0f027819 */ /* 0x000fe200000006ff */
[----:B------:R-:W-:Y:S01]  /*1a90*/  @!P1 SYNCS.ARRIVE.TRANS64.A1T0 RZ, [UR4+0x98], RZ ;  /* 0x000098ffffff99a7 */ /* 0x000fe20008100004 */
[----:B------:R-:W-:-:S06]  /*1aa0*/  UISETP.GT.AND UP0, UPT, UR15, UR14, UPT ;  /* 0x0000000e0f00728c */ /* 0x000fcc000bf04270 */
[----:B--2---:R1:W2:Y:S03]  /*1ab0*/  SYNCS.PHASECHK.TRANS64.TRYWAIT P0, [UR8+0x30], R2 ;  /* 0x00003002ff0075a7 */ /* 0x0042a60008001108 */
[----:B------:R-:W-:Y:S05]  /*1ac0*/  BRA.U !UP0, `(.L_x_26) ;  /* 0x0000000108d07547 */ /* 0x000fea000b800000 */
[----:B------:R-:W-:Y:S01]  /*1ad0*/  UIADD3 UR21, UPT, UPT, UR7, UR29, URZ ;  /* 0x0000001d07157290 */ /* 0x000fe2000fffe0ff */
[----:B------:R-:W-:-:S11]  /*1ae0*/  UMOV UR42, UR6 ;  /* 0x00000006002a7c82 */ /* 0x000fd60008000000 */
.L_x_31:
[----:B-1----:R-:W-:Y:S01]  /*1af0*/  ULEA UR33, UR42, UR4, 0x3 ;  /* 0x000000042a217291 */ /* 0x002fe2000f8e18ff */
[----:B--2---:R-:W-:Y:S01]  /*1b00*/  @!P5 MOV R3, 0x8000 ;  /* 0x000080000003d802 */ /* 0x004fe20000000f00 */
[----:B--2---:R-:W-:Y:S10]  /*1b10*/  @P0 BRA `(.L_x_27) ;  /* 0x00000000000c0947 */ /* 0x004ff40003800000 */
[----:B------:R-:W-:-:S04]  /*1b20*/  SHF.L.U32 R4, R15, 0x1f, RZ ;  /* 0x0000001f0f047819 */ /* 0x000fc800000006ff */
[----:B------:R-:W2:Y:S02]  /*1b30*/  SYNCS.PHASECHK.TRANS64.TRYWAIT P0, [UR33+0x30], R4 ;  /* 0x00003004ff0075a7 */ /* 0x000ea40008001121 */
[----:B--2---:R-:W-:Y:S05]  /*1b40*/  @!P0 BRA `(.L_x_28) ;  /* 0x0000005400d08947 */ /* 0x004fea0003800000 */
.L_x_27:
[----:B------:R2:W-:Y:S01]  /*1b50*/  @!P5 SYNCS.ARRIVE.TRANS64 RZ, [UR33], R3 ;  /* 0x00000003ffffd9a7 */ /* 0x0005e20008000021 */
[----:B------:R-:W-:Y:S04]  /*1b60*/  BSSY.RECONVERGENT B0, `(.L_x_29) ;  /* 0x0000003000007945 */ /* 0x000fe80003800200 */
[----:B------:R-:W-:Y:S05]  /*1b70*/  @P4 BRA `(.L_x_30) ;  /* 0x0000000000044947 */ /* 0x000fea0003800000 */
[----:B------:R-:W-:Y:S05]  /*1b80*/  BPT.TRAP 0x1 ;  /* 0x000000040000795c */ /* 0x000fea0000300000 */
.L_x_30:
[----:B------:R-:W-:Y:S05]  /*1b90*/  BSYNC.RECONVERGENT B0 ;  /* 0x0000000000007941 */ /* 0x000fea0003800200 */
.L_x_29:
        /* <DEDUP_REMOVED lines=31> */
[----:B------:R-:W-:Y:S01]  /*1d90*/  UMOV UR10, UR26 ;  /* 0x0000001a000a7c82 */ /* 0x000fe20008000000 */
[----:B------:R-:W-:Y:S01]  /*1da0*/  UIADD3 UR29, UPT, UPT, UR29, 0x1, URZ ;  /* 0x000000011d1d7890 */ /* 0x000fe2000fffe0ff */
[----:B------:R1:W-:Y:S01]  /*1db0*/  UTMALDG.3D [UR24], [UR40], desc[UR30] ;  /* 0x00001e18280075b4 */ /* 0x0003e20008011000 */
[----:B------:R-:W-:-:S02]  /*1dc0*/  UMOV UR42, UR6 ;  /* 0x00000006002a7c82 */ /* 0x000fc40008000000 */
[----:B------:R-:W-:Y:S01]  /*1dd0*/  UISETP.NE.AND UP0, UPT, UR29, UR21, UPT ;  /* 0x000000151d00728c */ /* 0x000fe2000bf05270 */
[----:B------:R1:W-:Y:S01]  /*1de0*/  UTMALDG.3D [UR16], [UR38], desc[UR30] ;  /* 0x00001e10260075b4 */ /* 0x0003e20008011000 */
[----:B------:R1:W-:Y:S07]  /*1df0*/  UTMALDG.3D [UR8], [UR38], desc[UR30] ;  /* 0x00001e08260075b4 */ /* 0x0003ee0008011000 */
[----:B------:R-:W-:Y:S05]  /*1e00*/  BRA.U UP0, `(.L_x_31) ;  /* 0xfffffffd00387547 */ /* 0x000fea000b83ffff */
.L_x_26:
[C---:B-1----:R-:W-:Y:S01]  /*1e10*/  LEA R2, R14.reuse, UR4, 0x3 ;  /* 0x000000040e027c11 */ /* 0x042fe2000f8e18ff */
[----:B------:R-:W-:Y:S01]  /*1e20*/  NOP ;  /* 0x0000000000007918 */ /* 0x000fe20000000000 */
[----:B--2---:R-:W-:Y:S02]  /*1e30*/  SHF.L.U32 R3, R13, 0x1f, RZ ;  /* 0x0000001f0d037819 */ /* 0x004fe400000006ff */
[----:B------:R-:W-:Y:S02]  /*1e40*/  LEA R4, R14, UR4, 0x4 ;  /* 0x000000040e047c11 */ /* 0x000fe4000f8e20ff */
[----:B------:R-:W1:Y:S02]  /*1e50*/  SYNCS.PHASECHK.TRANS64.TRYWAIT P0, [R2+URZ+0xa0], R3 ;  /* 0x0000a003020075a7 */ /* 0x000e6400080011ff */
[----:B-1----:R-:W-:Y:S05]  /*1e60*/  @!P0 BRA `(.L_x_32) ;  /* 0x0000005400208947 */ /* 0x002fea0003800000 */
.L_x_120:
[----:B------:R-:W2:Y:S01]  /*1e70*/  LDS.128 R4, [R4+0x130] ;  /* 0x0001300004047984 */ /* 0x000ea20000000c00 */
[----:B---3--:R-:W-:Y:S01]  /*1e80*/  ISETP.GE.AND P0, PT, R26, 0x1, PT ;  /* 0x000000011a00780c */ /* 0x008fe20003f06270 */
[----:B-1----:R-:W-:Y:S01]  /*1e90*/  VIADD R2, R2, 0xb0 ;  /* 0x000000b002027836 */ /* 0x002fe20000000000 */
[----:B------:R-:W-:Y:S01]  /*1ea0*/  @!PT LDS RZ, [RZ] ;  /* 0x00000000fffff984 */ /* 0x000fe20000000800 */
[----:B------:R-:W-:Y:S01]  /*1eb0*/  @!PT LDS RZ, [RZ] ;  /* 0x00000000fffff984 */ /* 0x000fe20000000800 */
[----:B------:R-:W-:Y:S01]  /*1ec0*/  @!PT LDS RZ, [RZ] ;  /* 0x00000000fffff984 */ /* 0x000fe20000000800 */
[----:B------:R-:W-:Y:S01]  /*1ed0*/  @!PT LDS RZ, [RZ] ;  /* 0x00000000fffff984 */ /* 0x000fe20000000800 */
[----:B------:R1:W-:Y:S06]  /*1ee0*/  MEMBAR.ALL.CTA ;  /* 0x0000000000007992 */ /* 0x0003ec0000008000 */
[----:B-1----:R-:W1:Y:S01]  /*1ef0*/  FENCE.VIEW.ASYNC.S ;  /* 0x00000000000073c6 */ /* 0x002e620000000000 */
[----:B------:R-:W-:-:S04]  /*1f00*/  PRMT R2, RZ, 0x654, R2 ;  /* 0x00000654ff027816 */ /* 0x000fc80000000002 */
[----:B-1----:R1:W-:Y:S01]  /*1f10*/  SYNCS.ARRIVE.TRANS64.RED.A1T0 RZ, [R2+URZ], RZ ;  /* 0x000000ff02ff79a7 */ /* 0x0023e200081004ff */
[----:B--2---:R-:W-:-:S13]  /*1f20*/  LOP3.LUT P2, RZ, R6, 0x1, RZ, 0xc0, !PT ;  /* 0x0000000106ff7812 */ /* 0x004fda000784c0ff */
[----:B------:R-:W-:Y:S01]  /*1f30*/  @P2 SHF.R.U32.HI R3, RZ, 0x10, R5 ;  /* 0x00000010ff032819 */ /* 0x000fe20000011605 */
[----:B------:R-:W-:Y:S01]  /*1f40*/  VOTEU.ANY UP0, P2 ;  /* 0x0000000000ff7886 */ /* 0x000fe20001000100 */
[----:B------:R-:W-:Y:S02]  /*1f50*/  @P2 MOV R10, R4 ;  /* 0x00000004000a2202 */ /* 0x000fe40000000f00 */
[----:B------:R-:W-:Y:S02]  /*1f60*/  @P2 R2UR.BROADCAST UR8, R3 ;  /* 0x00000000030822ca */ /* 0x000fe400008e0000 */
[----:B------:R-:W-:-:S11]  /*1f70*/  @P2 LOP3.LUT R9, R5, 0xffff, RZ, 0xc0, !PT ;  /* 0x0000ffff05092812 */ /* 0x000fd600078ec0ff */
[----:B------:R-:W-:Y:S01]  /*1f80*/  @UP0 UMOV UR36, UR8 ;  /* 0x0000000800240c82 */ /* 0x000fe20008000000 */
[----:B-1----:R-:W-:Y:S05]  /*1f90*/  @!P0 BRA `(.L_x_33) ;  /* 0x0000000000b88947 */ /* 0x002fea0003800000 */
[----:B------:R-:W4:Y:S01]  /*1fa0*/  LDC.64 R4, c[0x0][0xb18] ;  /* 0x0002c600ff047b82 */ /* 0x000f220000000a00 */
[----:B------:R-:W-:-:S07]  /*1fb0*/  ISETP.NE.AND P3, PT, R26, 0x1, PT ;  /* 0x000000011a00780c */ /* 0x000fce0003f65270 */
[----:B------:R-:W1:Y:S08]  /*1fc0*/  LDC.64 R6, c[0x0][0xb10] ;  /* 0x0002c400ff067b82 */ /* 0x000e700000000a00 */
[----:B------:R-:W2:Y:S08]  /*1fd0*/  LDC R16, c[0x0][0xb20] ;  /* 0x0002c800ff107b82 */ /* 0x000eb00000000800 */
[----:B------:R-:W3:Y:S01]  /*1fe0*/  LDC R17, c[0x0][0xb0c] ;  /* 0x0002c300ff117b82 */ /* 0x000ee20000000800 */
[----:B----4-:R-:W-:Y:S01]  /*1ff0*/  IMAD.HI.U32 R19, R0, R5, RZ ;  /* 0x0000000500137227 */ /* 0x010fe200078e00ff */
[----:B------:R-:W-:-:S03]  /*2000*/  ISETP.NE.AND P0, PT, R4, 0x1, PT ;  /* 0x000000010400780c */ /* 0x000fc60003f05270 */
[----:B------:R-:W-:-:S03]  /*2010*/  IMAD.HI.U32 R5, R9, R5, RZ ;  /* 0x0000000509057227 */ /* 0x000fc600078e00ff */
[----:B------:R-:W4:Y:S01]  /*2020*/  LDC.64 R2, c[0x0][0xb28] ;  /* 0x0002ca00ff027b82 */ /* 0x000f220000000a00 */
[----:B-1----:R-:W-:-:S04]  /*2030*/  IMAD.HI.U32 R20, R8, R6, RZ ;  /* 0x0000000608147227 */ /* 0x002fc800078e00ff */
[----:B------:R-:W-:Y:S01]  /*2040*/  IMAD.HI.U32 R21, R10, R6, RZ ;  /* 0x000000060a157227 */ /* 0x000fe200078e00ff */
[----:B------:R-:W-:Y:S02]  /*2050*/  SHF.R.U32.HI R20, RZ, R7, R20 ;  /* 0x00000007ff147219 */ /* 0x000fe40000011614 */
[-C--:B--2---:R-:W-:Y:S02]  /*2060*/  SHF.R.U32.HI R19, RZ, R16.reuse, R19 ;  /* 0x00000010ff137219 */ /* 0x084fe40000011613 */
[----:B------:R-:W-:Y:S02]  /*2070*/  SHF.R.U32.HI R5, RZ, R16, R5 ;  /* 0x00000010ff057219 */ /* 0x000fe40000011605 */
[----:B------:R-:W-:Y:S02]  /*2080*/  SEL R19, R0, R19, !P0 ;  /* 0x0000001300137207 */ /* 0x000fe40004000000 */
[----:B------:R-:W-:Y:S02]  /*2090*/  SHF.R.U32.HI R21, RZ, R7, R21 ;  /* 0x00000007ff157219 */ /* 0x000fe40000011615 */
[----:B---3--:R-:W-:-:S02]  /*20a0*/  ISETP.NE.AND P1, PT, R17, 0x1, PT ;  /* 0x000000011100780c */ /* 0x008fc40003f25270 */
[----:B------:R-:W-:Y:S02]  /*20b0*/  SEL R5, R9, R5, !P0 ;  /* 0x0000000509057207 */ /* 0x000fe40004000000 */
[----:B------:R-:W-:Y:S02]  /*20c0*/  SEL R20, R8, R20, !P1 ;  /* 0x0000001408147207 */ /* 0x000fe40004800000 */
[----:B------:R-:W-:Y:S01]  /*20d0*/  SEL R21, R10, R21, !P1 ;  /* 0x000000150a157207 */ /* 0x000fe20004800000 */
[----:B----4-:R-:W-:-:S04]  /*20e0*/  IMAD.HI.U32 R18, R19, R2, RZ ;  /* 0x0000000213127227 */ /* 0x010fc800078e00ff */
        /* <DEDUP_REMOVED lines=10> */
[----:B------:R-:W-:-:S04]  /*2190*/  @!P0 IMAD.HI.U32 R7, R21, R2, RZ ;  /* 0x0000000215078227 */ /* 0x000fc800078e00ff */
[----:B------:R-:W-:Y:S01]  /*21a0*/  IMAD.MOV R2, RZ, RZ, -R6 ;  /* 0x000000ffff027224 */ /* 0x000fe200078e0a06 */
[----:B------:R-:W-:Y:S02]  /*21b0*/  @!P0 SHF.R.U32.HI R3, RZ, R3, R7 ;  /* 0x00000003ff038219 */ /* 0x000fe40000011607 */
[----:B------:R-:W-:Y:S01]  /*21c0*/  IADD3 R7, PT, PT, -R5, RZ, RZ ;  /* 0x000000ff05077210 */ /* 0x000fe20007ffe1ff */
[----:B------:R-:W-:Y:S01]  /*21d0*/  IMAD R2, R26, R2, R5 ;  /* 0x000000021a027224 */ /* 0x000fe200078e0205 */
        /* <DEDUP_REMOVED lines=10> */
.L_x_33:
[----:B------:R-:W1:Y:S02]  /*2280*/  LDCU UR8, c[0x0][0xb30] ;  /* 0x00016600ff0877ac */ /* 0x000e640008000800 */
[----:B-1----:R-:W-:-:S09]  /*2290*/  UISETP.NE.AND UP0, UPT, UR8, 0x1, UPT ;  /* 0x000000010800788c */ /* 0x002fd2000bf05270 */
[----:B------:R-:W-:Y:S05]  /*22a0*/  BRA.U UP0, `(.L_x_34) ;  /* 0x0000000100407547 */ /* 0x000fea000b800000 */
[----:B------:R-:W1:Y:S08]  /*22b0*/  LDC.64 R4, c[0x0][0xb10] ;  /* 0x0002c400ff047b82 */ /* 0x000e700000000a00 */
[----:B------:R-:W2:Y:S08]  /*22c0*/  LDC.64 R2, c[0x0][0xb18] ;  /* 0x0002c600ff027b82 */ /* 0x000eb00000000a00 */
[----:B------:R-:W3:Y:S08]  /*22d0*/  LDC R6, c[0x0][0xb20] ;  /* 0x0002c800ff067b82 */ /* 0x000ef00000000800 */
[----:B------:R-:W4:Y:S01]  /*22e0*/  LDC R7, c[0x0][0xb0c] ;  /* 0x0002c300ff077b82 */ /* 0x000f220000000800 */
[----:B-1----:R-:W-:-:S05]  /*22f0*/  IMAD.HI.U32 R4, R10, R4, RZ ;  /* 0x000000040a047227 */ /* 0x002fca00078e00ff */
[----:B------:R-:W-:Y:S01]  /*2300*/  SHF.R.U32.HI R4, RZ, R5, R4 ;  /* 0x00000005ff047219 */ /* 0x000fe20000011604 */
[----:B--2---:R-:W-:Y:S01]  /*2310*/  IMAD.HI.U32 R3, R9, R3, RZ ;  /* 0x0000000309037227 */ /* 0x004fe200078e00ff */
[----:B------:R-:W-:-:S04]  /*2320*/  ISETP.NE.AND P0, PT, R2, 0x1, PT ;  /* 0x000000010200780c */ /* 0x000fc80003f05270 */
[----:B---3--:R-:W-:-:S04]  /*2330*/  SHF.R.U32.HI R3, RZ, R6, R3 ;  /* 0x00000006ff037219 */ /* 0x008fc80000011603 */
[----:B------:R-:W-:Y:S02]  /*2340*/  SEL R3, R9, R3, !P0 ;  /* 0x0000000309037207 */ /* 0x000fe40004000000 */
[----:B----4-:R-:W-:-:S04]  /*2350*/  ISETP.NE.AND P1, PT, R7, 0x1, PT ;  /* 0x000000010700780c */ /* 0x010fc80003f25270 */
[----:B------:R-:W-:-:S05]  /*2360*/  SEL R4, R10, R4, !P1 ;  /* 0x000000040a047207 */ /* 0x000fca0004800000 */
[----:B------:R-:W-:Y:S02]  /*2370*/  IMAD.IADD R5, R3, 0x1, -R4 ;  /* 0x0000000103057824 */ /* 0x000fe400078e0a04 */
[----:B------:R-:W-:Y:S02]  /*2380*/  IMAD.IADD R3, R4, 0x1, -R3 ;  /* 0x0000000104037824 */ /* 0x000fe400078e0a03 */
[----:B------:R-:W-:Y:S02]  /*2390*/  IMAD R10, R5, R7, R10 ;  /* 0x00000007050a7224 */ /* 0x000fe400078e020a */
[----:B------:R-:W-:-:S07]  /*23a0*/  IMAD R9, R3, R2, R9 ;  /* 0x0000000203097224 */ /* 0x000fce00078e0209 */
.L_x_34:
[----:B------:R-:W-:Y:S01]  /*23b0*/  VIADD R14, R14, 0x1 ;  /* 0x000000010e0e7836 */ /* 0x000fe20000000000 */
[----:B------:R-:W-:Y:S01]  /*23c0*/  PLOP3.LUT P1, PT, PT, PT, PT, 0x80, 0x8 ;  /* 0x000000000008781c */ /* 0x000fe20003f2f070 */
[----:B------:R-:W-:Y:S02]  /*23d0*/  IMAD.IADD R21, R10, 0x1, R59 ;  /* 0x000000010a157824 */ /* 0x000fe400078e023b */
[----:B------:R-:W-:Y:S01]  /*23e0*/  IMAD.IADD R20, R9, 0x1, R58 ;  /* 0x0000000109147824 */ /* 0x000fe200078e023a */
[----:B------:R-:W-:-:S04]  /*23f0*/  ISETP.NE.AND P0, PT, R14, 0x2, PT ;  /* 0x000000020e00780c */ /* 0x000fc80003f05270 */
[----:B------:R-:W-:Y:S02]  /*2400*/  SEL R2, RZ, 0x1, P0 ;  /* 0x00000001ff027807 */ /* 0x000fe40000000000 */
[----:B------:R-:W-:Y:S02]  /*2410*/  SEL R14, R14, RZ, P0 ;  /* 0x000000ff0e0e7207 */ /* 0x000fe40000000000 */
[----:B------:R-:W-:Y:S01]  /*2420*/  LOP3.LUT R13, R13, R2, RZ, 0x3c, !PT ;  /* 0x000000020d0d7212 */ /* 0x000fe200078e3cff */
[----:B------:R-:W-:Y:S06]  /*2430*/  @P2 BRA `(.L_x_35) ;  /* 0xfffffff000482947 */ /* 0x000fec000383ffff */
[----:B------:R-:W-:Y:S01]  /*2440*/  UIADD3 UR4, UPT, UPT, UR4, 0x30, URZ ;  /* 0x0000003004047890 */ /* 0x000fe2000fffe0ff */
[----:B------:R-:W-:-:S03]  /*2450*/  SHF.L.U32 R2, R15, 0x1f, RZ ;  /* 0x0000001f0f027819 */ /* 0x000fc600000006ff */
[----:B------:R-:W-:-:S09]  /*2460*/  ULEA UR5, UR6, UR4, 0x3 ;  /* 0x0000000406057291 */ /* 0x000fd2000f8e18ff */
[----:B------:R-:W1:Y:S02]  /*2470*/  SYNCS.PHASECHK.TRANS64.TRYWAIT P0, [UR5], R2 ;  /* 0x00000002ff0075a7 */ /* 0x000e640008001105 */
[----:B-1----:R-:W-:Y:S05]  /*2480*/  @!P0 BRA `(.L_x_36) ;  /* 0x0000004c00ac8947 */ /* 0x002fea0003800000 */
.L_x_122:
[----:B------:R-:W-:-:S04]  /*2490*/  UIADD3 UR6, UPT, UPT, UR6, 0x1, URZ ;  /* 0x0000000106067890 */ /* 0x000fc8000fffe0ff */
[----:B------:R-:W-:-:S04]  /*24a0*/  UISETP.NE.AND UP0, UPT, UR6, 0x6, UPT ;  /* 0x000000060600788c */ /* 0x000fc8000bf05270 */
[----:B------:R-:W-:Y:S02]  /*24b0*/  USEL UR7, URZ, 0x1, UP0 ;  /* 0x00000001ff077887 */ /* 0x000fe40008000000 */
[----:B------:R-:W-:-:S04]  /*24c0*/  USEL UR6, UR6, URZ, UP0 ;  /* 0x000000ff06067287 */ /* 0x000fc80008000000 */
[----:B------:R-:W-:Y:S01]  /*24d0*/  ULEA UR5, UR6, UR4, 0x3 ;  /* 0x0000000406057291 */ /* 0x000fe2000f8e18ff */
[----:B-1----:R-:W-:-:S04]  /*24e0*/  LOP3.LUT R2, R15, UR7, RZ, 0x3c, !PT ;  /* 0x000000070f027c12 */ /* 0x002fc8000f8e3cff */
[----:B------:R-:W-:-:S04]  /*24f0*/  SHF.L.U32 R3, R2, 0x1f, RZ ;  /* 0x0000001f02037819 */ /* 0x000fc800000006ff */
[----:B------:R-:W1:Y:S02]  /*2500*/  SYNCS.PHASECHK.TRANS64.TRYWAIT P0, [UR5], R3 ;  /* 0x00000003ff0075a7 */ /* 0x000e640008001105 */
[----:B-1----:R-:W-:Y:S05]  /*2510*/  @!P0 BRA `(.L_x_37) ;  /* 0x0000004c00a08947 */ /* 0x002fea0003800000 */
.L_x_124:
[----:B------:R-:W-:-:S04]  /*2520*/  UIADD3 UR6, UPT, UPT, UR6, 0x1, URZ ;  /* 0x0000000106067890 */ /* 0x000fc8000fffe0ff */
[----:B------:R-:W-:-:S04]  /*2530*/  UISETP.NE.AND UP0, UPT, UR6, 0x6, UPT ;  /* 0x000000060600788c */ /* 0x000fc8000bf05270 */
[----:B------:R-:W-:Y:S02]  /*2540*/  USEL UR7, URZ, 0x1, UP0 ;  /* 0x00000001ff077887 */ /* 0x000fe40008000000 */
[----:B------:R-:W-:-:S04]  /*2550*/  USEL UR6, UR6, URZ, UP0 ;  /* 0x000000ff06067287 */ /* 0x000fc80008000000 */
[----:B------:R-:W-:Y:S01]  /*2560*/  ULEA UR5, UR6, UR4, 0x3 ;  /* 0x0000000406057291 */ /* 0x000fe2000f8e18ff */
[----:B------:R-:W-:-:S04]  /*2570*/  LOP3.LUT R2, R2, UR7, RZ, 0x3c, !PT ;  /* 0x0000000702027c12 */ /* 0x000fc8000f8e3cff */
[----:B-1----:R-:W-:-:S04]  /*2580*/  SHF.L.U32 R3, R2, 0x1f, RZ ;  /* 0x0000001f02037819 */ /* 0x002fc800000006ff */
[----:B------:R-:W1:Y:S02]  /*2590*/  SYNCS.PHASECHK.TRANS64.TRYWAIT P0, [UR5], R3 ;  /* 0x00000003ff0075a7 */ /* 0x000e640008001105 */
[----:B-1----:R-:W-:Y:S05]  /*25a0*/  @!P0 BRA `(.L_x_38) ;  /* 0x0000004c00948947 */ /* 0x002fea0003800000 */
.L_x_126:
        /* <DEDUP_REMOVED lines=9> */
.L_x_128:
        /* <DEDUP_REMOVED lines=9> */
.L_x_130:
[----:B------:R-:W-:-:S04]  /*26d0*/  UIADD3 UR6, UPT, UPT, UR6, 0x1, URZ ;  /* 0x0000000106067890 */ /* 0x000fc8000fffe0ff */
[----:B------:R-:W-:-:S04]  /*26e0*/  UISETP.NE.AND UP0, UPT, UR6, 0x6, UPT ;  /* 0x000000060600788c */ /* 0x000fc8000bf05270 */
[----:B------:R-:W-:Y:S02]  /*26f0*/  USEL UR5, URZ, 0x1, UP0 ;  /* 0x00000001ff057887 */ /* 0x000fe40008000000 */
[----:B------:R-:W-:-:S04]  /*2700*/  USEL UR6, UR6, URZ, UP0 ;  /* 0x000000ff06067287 */ /* 0x000fc80008000000 */
[----:B------:R-:W-:Y:S01]  /*2710*/  ULEA UR6, UR6, UR4, 0x3 ;  /* 0x0000000406067291 */ /* 0x000fe2000f8e18ff */
[----:B------:R-:W-:-:S04]  /*2720*/  LOP3.LUT R2, R2, UR5, RZ, 0x3c, !PT ;  /* 0x0000000502027c12 */ /* 0x000fc8000f8e3cff */
[----:B------:R-:W-:Y:S01]  /*2730*/  SHF.L.U32 R2, R2, 0x1f, RZ ;  /* 0x0000001f02027819 */ /* 0x000fe200000006ff */
[----:B-1--4-:R-:W-:-:S07]  /*2740*/  IMAD.U32 R0, RZ, RZ, UR6 ;  /* 0x00000006ff007e24 */ /* 0x012fce000f8e00ff */
.L_x_41:
[----:B-1----:R1:W2:Y:S02]  /*2750*/  SYNCS.PHASECHK.TRANS64.TRYWAIT P0, [R0+URZ], R2 ;  /* 0x00000002000075a7 */ /* 0x0022a400080011ff */
[----:B--2---:R-:W-:Y:S05]  /*2760*/  @!P0 NANOSLEEP.SYNCS 0x989680 ;  /* 0x009896800000895d */ /* 0x004fea0003900000 */
[----:B------:R-:W2:Y:S02]  /*2770*/  @!P0 SYNCS.PHASECHK.TRANS64 P0, [R0+URZ], R2 ;  /* 0x00000002000085a7 */ /* 0x000ea400080010ff */
[----:B--2---:R-:W-:Y:S05]  /*2780*/  @P0 EXIT ;  /* 0x000000000000094d */ /* 0x004fea0003800000 */
[----:B------:R-:W-:Y:S05]  /*2790*/  BRA `(.L_x_41) ;  /* 0xfffffffc00ec7947 */ /* 0x000fea000383ffff */
.L_x_17:
[----:B------:R-:W-:-:S04]  /*27a0*/  UISETP.NE.AND UP1, UPT, UR37, URZ, UPT ;  /* 0x000000ff2500728c */ /* 0x000fc8000bf25270 */
[----:B------:R-:W-:-:S09]  /*27b0*/  UISETP.NE.OR UP1, UPT, UR8, 0x1, UP1 ;  /* 0x000000010800788c */ /* 0x000fd20008f25670 */
[----:B------:R-:W-:Y:S05]  /*27c0*/  BRA.U UP1, `(.L_x_42) ;  /* 0x0000000501487547 */ /* 0x000fea000b800000 */
[----:B------:R-:W-:Y:S01]  /*27d0*/  ISETP.NE.AND P2, PT, R2, RZ, PT ;  /* 0x000000ff0200720c */ /* 0x000fe20003f45270 */
[----:B------:R-:W-:Y:S01]  /*27e0*/  IMAD.MOV.U32 R12, RZ, RZ, 0x1 ;  /* 0x00000001ff0c7424 */ /* 0x000fe200078e00ff */
[----:B------:R-:W-:Y:S02]  /*27f0*/  CS2R R10, SRZ ;  /* 0x00000000000a7805 */ /* 0x000fe4000001ff00 */
[----:B------:R-:W-:Y:S01]  /*2800*/  CS2R R8, SRZ ;  /* 0x0000000000087805 */ /* 0x000fe2000001ff00 */
[----:B------:R-:W-:Y:S01]  /*2810*/  UMOV UR4, 0x400 ;  /* 0x0000040000047882 */ /* 0x000fe20000000000 */
[----:B------:R-:W-:Y:S01]  /*2820*/  UMOV UR6, URZ ;  /* 0x000000ff00067c82 */ /* 0x000fe20008000000 */
[----:B------:R-:W-:-:S12]  /*2830*/  ULEA UR37, UR37, UR4, 0x18 ;  /* 0x0000000425257291 */ /* 0x000fd8000f8ec0ff */
.L_x_46:
[----:B------:R-:W-:Y:S02]  /*2840*/  LEA R0, R8, UR37, 0x3 ;  /* 0x0000002508007c11 */ /* 0x000fe4000f8e18ff */
[----:B------:R-:W-:-:S03]  /*2850*/  SHF.L.U32 R4, R9, 0x1f, RZ ;  /* 0x0000001f09047819 */ /* 0x000fc600000006ff */
[----:B------:R-:W-:Y:S01]  /*2860*/  VIADD R5, R0, 0x110 ;  /* 0x0000011000057836 */ /* 0x000fe20000000000 */
[----:B------:R-:W1:Y:S02]  /*2870*/  SYNCS.PHASECHK.TRANS64.TRYWAIT P0, [R0+URZ+0x100], R4 ;  /* 0x00010004000075a7 */ /* 0x000e6400080011ff */
[----:B-1----:R-:W-:Y:S05]  /*2880*/  @!P0 BRA `(.L_x_43) ;  /* 0x0000004c00248947 */ /* 0x002fea0003800000 */
.L_x_131:
[----:B------:R-:W-:Y:S01]  /*2890*/  ULEA UR5, UR6, UR37, 0x3 ;  /* 0x0000002506057291 */ /* 0x000fe2000f8e18ff */
[----:B-1----:R-:W-:Y:S01]  /*28a0*/  PRMT R0, RZ, 0x654, R5 ;  /* 0x00000654ff007816 */ /* 0x002fe20000000005 */
[----:B------:R-:W-:Y:S01]  /*28b0*/  @!P2 IMAD.MOV.U32 R4, RZ, RZ, 0x10 ;  /* 0x00000010ff04a424 */ /* 0x000fe200078e00ff */
[----:B------:R-:W-:Y:S01]  /*28c0*/  SHF.L.U32 R5, R12, 0x1f, RZ ;  /* 0x0000001f0c057819 */ /* 0x000fe200000006ff */
[----:B------:R-:W-:Y:S01]  /*28d0*/  UIADD3 UR4, UPT, UPT, UR5, 0xa0, URZ ;  /* 0x000000a005047890 */ /* 0x000fe2000fffe0ff */
[----:B------:R1:W-:Y:S05]  /*28e0*/  SYNCS.ARRIVE.TRANS64.RED.A1T0 RZ, [R0+URZ], RZ ;  /* 0x000000ff00ff79a7 */ /* 0x0003ea00081004ff */
[----:B------:R-:W-:Y:S01]  /*28f0*/  IMAD.U32 R6, RZ, RZ, UR4 ;  /* 0x00000004ff067e24 */ /* 0x000fe2000f8e00ff */
[----:B------:R-:W2:Y:S04]  /*2900*/  SYNCS.PHASECHK.TRANS64.TRYWAIT P0, [UR5+0xb0], R5 ;  /* 0x0000b005ff0075a7 */ /* 0x000ea80008001105 */
[----:B------:R-:W-:Y:S01]  /*2910*/  PRMT R6, R2, 0x654, R6 ;  /* 0x0000065402067816 */ /* 0x000fe20000000006 */
[----:B-12---:R-:W-:Y:S06]  /*2920*/  @!P0 BRA `(.L_x_44) ;  /* 0x0000004c00108947 */ /* 0x006fec0003800000 */
.L_x_133:
[----:B------:R-:W-:Y:S01]  /*2930*/  ULEA UR4, UR6, UR37, 0x4 ;  /* 0x0000002506047291 */ /* 0x000fe2000f8e20ff */
[----:B------:R-:W-:Y:S01]  /*2940*/  SEL R3, R6, R3, !P2 ;  /* 0x0000000306037207 */ /* 0x000fe20005000000 */
[----:B------:R-:W-:Y:S01]  /*2950*/  UIADD3 UR5, UPT, UPT, UR5, 0xa0, URZ ;  /* 0x000000a005057890 */ /* 0x000fe2000fffe0ff */
[----:B-1----:R-:W-:Y:S01]  /*2960*/  LEA R0, R11, UR37, 0x3 ;  /* 0x000000250b007c11 */ /* 0x002fe2000f8e18ff */
[----:B------:R-:W-:Y:S01]  /*2970*/  UIADD3 UR4, UPT, UPT, UR4, 0x130, URZ ;  /* 0x0000013004047890 */ /* 0x000fe2000fffe0ff */
[----:B------:R1:W-:Y:S01]  /*2980*/  @!P2 SYNCS.ARRIVE.TRANS64.RED RZ, [R3+URZ], R4 ;  /* 0x0000000403ffa9a7 */ /* 0x0003e200080004ff */
[----:B------:R-:W-:Y:S01]  /*2990*/  UIADD3 UR6, UPT, UPT, UR6, 0x1, URZ ;  /* 0x0000000106067890 */ /* 0x000fe2000fffe0ff */
[----:B------:R-:W-:-:S03]  /*29a0*/  VIADD R8, R8, 0x1 ;  /* 0x0000000108087836 */ /* 0x000fc60000000000 */
[----:B------:R-:W-:Y:S02]  /*29b0*/  UISETP.NE.AND UP0, UPT, UR6, 0x2, UPT ;  /* 0x000000020600788c */ /* 0x000fe4000bf05270 */
[----:B------:R-:W-:Y:S01]  /*29c0*/  ISETP.NE.AND P0, PT, R8, 0x2, PT ;  /* 0x000000020800780c */ /* 0x000fe20003f05270 */
[----:B------:R-:W-:Y:S06]  /*29d0*/  UGETNEXTWORKID.BROADCAST [UR4], [UR5] ;  /* 0x00000000040073ca */ /* 0x000fec0008000100 */
[----:B------:R-:W-:Y:S02]  /*29e0*/  USEL UR4, URZ, 0x1, UP0 ;  /* 0x00000001ff047887 */ /* 0x000fe40008000000 */
[----:B------:R-:W-:-:S04]  /*29f0*/  USEL UR6, UR6, URZ, UP0 ;  /* 0x000000ff06067287 */ /* 0x000fc80008000000 */
[----:B------:R-:W-:Y:S02]  /*2a00*/  LOP3.LUT R12, R12, UR4, RZ, 0x3c, !PT ;  /* 0x000000040c0c7c12 */ /* 0x000fe4000f8e3cff */
[----:B-1----:R-:W-:-:S04]  /*2a10*/  SHF.L.U32 R4, R10, 0x1f, RZ ;  /* 0x0000001f0a047819 */ /* 0x002fc800000006ff */
[----:B------:R-:W1:Y:S02]  /*2a20*/  SYNCS.PHASECHK.TRANS64.TRYWAIT P1, [R0+URZ+0xa0], R4 ;  /* 0x0000a004000075a7 */ /* 0x000e6400080211ff */
[----:B-1----:R-:W-:Y:S05]  /*2a30*/  @!P1 BRA `(.L_x_45) ;  /* 0x0000004800e49947 */ /* 0x002fea0003800000 */
.L_x_134:
[C---:B-1----:R-:W-:Y:S01]  /*2a40*/  LEA R4, R11.reuse, UR37, 0x4 ;  /* 0x000000250b047c11 */ /* 0x042fe2000f8e20ff */
[----:B------:R-:W-:Y:S01]  /*2a50*/  VIADD R0, R0, 0xb0 ;  /* 0x000000b000007836 */ /* 0x000fe20000000000 */
[----:B------:R-:W-:Y:S01]  /*2a60*/  SEL R8, R8, RZ, P0 ;  /* 0x000000ff08087207 */ /* 0x000fe20000000000 */
[----:B------:R-:W-:-:S03]  /*2a70*/  VIADD R11, R11, 0x1 ;  /* 0x000000010b0b7836 */ /* 0x000fc60000000000 */
[----:B------:R-:W1:Y:S01]  /*2a80*/  LDS.128 R4, [R4+0x130] ;  /* 0x0001300004047984 */ /* 0x000e620000000c00 */
[----:B------:R-:W-:Y:S02]  /*2a90*/  PRMT R0, RZ, 0x654, R0 ;  /* 0x00000654ff007816 */ /* 0x000fe40000000000 */
[C---:B------:R-:W-:Y:S01]  /*2aa0*/  ISETP.NE.AND P1, PT, R11.reuse, 0x2, PT ;  /* 0x000000020b00780c */ /* 0x040fe20003f25270 */
[----:B------:R-:W-:Y:S01]  /*2ab0*/  @!PT LDS RZ, [RZ] ;  /* 0x00000000fffff984 */ /* 0x000fe20000000800 */
[----:B------:R-:W-:Y:S01]  /*2ac0*/  @!PT LDS RZ, [RZ] ;  /* 0x00000000fffff984 */ /* 0x000fe20000000800 */
[----:B------:R-:W-:Y:S01]  /*2ad0*/  @!PT LDS RZ, [RZ] ;  /* 0x00000000fffff984 */ /* 0x000fe20000000800 */
[----:B------:R-:W-:Y:S01]  /*2ae0*/  @!PT LDS RZ, [RZ] ;  /* 0x00000000fffff984 */ /* 0x000fe20000000800 */
[----:B------:R2:W-:Y:S06]  /*2af0*/  MEMBAR.ALL.CTA ;  /* 0x0000000000007992 */ /* 0x0005ec0000008000 */
[----:B--2---:R-:W2:Y:S01]  /*2b00*/  FENCE.VIEW.ASYNC.S ;  /* 0x00000000000073c6 */ /* 0x004ea20000000000 */
[----:B------:R-:W-:Y:S01]  /*2b10*/  SEL R11, R11, RZ, P1 ;  /* 0x000000ff0b0b7207 */ /* 0x000fe20000800000 */
[----:B--2---:R2:W-:Y:S01]  /*2b20*/  SYNCS.ARRIVE.TRANS64.RED.A1T0 RZ, [R0+URZ], RZ ;  /* 0x000000ff00ff79a7 */ /* 0x0045e200081004ff */
[----:B-1----:R-:W-:-:S02]  /*2b30*/  LOP3.LUT P3, RZ, R6, 0x1, RZ, 0xc0, !PT ;  /* 0x0000000106ff7812 */ /* 0x002fc4000786c0ff */
[----:B------:R-:W-:-:S04]  /*2b40*/  SEL R4, RZ, 0x1, P1 ;  /* 0x00000001ff047807 */ /* 0x000fc80000800000 */
[----:B------:R-:W-:Y:S02]  /*2b50*/  LOP3.LUT R10, R10, R4, RZ, 0x3c, !PT ;  /* 0x000000040a0a7212 */ /* 0x000fe400078e3cff */
[----:B--2---:R-:W-:-:S04]  /*2b60*/  SEL R0, RZ, 0x1, P0 ;  /* 0x00000001ff007807 */ /* 0x004fc80000000000 */
[----:B------:R-:W-:Y:S01]  /*2b70*/  LOP3.LUT R9, R9, R0, RZ, 0x3c, !PT ;  /* 0x0000000009097212 */ /* 0x000fe200078e3cff */
[----:B------:R-:W-:Y:S06]  /*2b80*/  @P3 BRA `(.L_x_46) ;  /* 0xfffffffc002c3947 */ /* 0x000fec000383ffff */
[----:B------:R-:W-:Y:S01]  /*2b90*/  ULEA UR5, UR6, UR37, 0x3 ;  /* 0x0000002506057291 */ /* 0x000fe2000f8e18ff */
[----:B------:R-:W-:-:S08]  /*2ba0*/  SHF.L.U32 R2, R12, 0x1f, RZ ;  /* 0x0000001f0c027819 */ /* 0x000fd000000006ff */
[----:B------:R-:W1:Y:S02]  /*2bb0*/  SYNCS.PHASECHK.TRANS64 P0, [UR5+0xb0], R2 ;  /* 0x0000b002ff0075a7 */ /* 0x000e640008001005 */
[----:B-1----:R-:W-:Y:S05]  /*2bc0*/  @P0 BRA `(.L_x_47) ;  /* 0x0000000000080947 */ /* 0x002fea0003800000 */
[----:B------:R-:W1:Y:S02]  /*2bd0*/  SYNCS.PHASECHK.TRANS64.TRYWAIT P0, [UR5+0xb0], R2 ;  /* 0x0000b002ff0075a7 */ /* 0x000e640008001105 */
[----:B-1----:R-:W-:Y:S05]  /*2be0*/  @!P0 BRA `(.L_x_48) ;  /* 0x00000048008c8947 */ /* 0x002fea0003800000 */
.L_x_47:
[----:B------:R-:W-:-:S04]  /*2bf0*/  UIADD3 UR4, UPT, UPT, UR6, 0x1, URZ ;  /* 0x0000000106047890 */ /* 0x000fc8000fffe0ff */
[----:B------:R-:W-:-:S04]  /*2c00*/  UISETP.NE.AND UP0, UPT, UR4, 0x2, UPT ;  /* 0x000000020400788c */ /* 0x000fc8000bf05270 */
[----:B------:R-:W-:Y:S02]  /*2c10*/  USEL UR7, URZ, 0x1, UP0 ;  /* 0x00000001ff077887 */ /* 0x000fe40008000000 */
[----:B------:R-:W-:-:S04]  /*2c20*/  USEL UR4, UR4, URZ, UP0 ;  /* 0x000000ff04047287 */ /* 0x000fc80008000000 */
[----:B------:R-:W-:Y:S01]  /*2c30*/  ULEA UR4, UR4, UR37, 0x3 ;  /* 0x0000002504047291 */ /* 0x000fe2000f8e18ff */
[----:B-1----:R-:W-:-:S04]  /*2c40*/  LOP3.LUT R2, R12, UR7, RZ, 0x3c, !PT ;  /* 0x000000070c027c12 */ /* 0x002fc8000f8e3cff */
[----:B------:R-:W-:-:S04]  /*2c50*/  SHF.L.U32 R0, R2, 0x1f, RZ ;  /* 0x0000001f02007819 */ /* 0x000fc800000006ff */
[----:B------:R-:W1:Y:S02]  /*2c60*/  SYNCS.PHASECHK.TRANS64 P0, [UR4+0xb0], R0 ;  /* 0x0000b000ff0075a7 */ /* 0x000e640008001004 */
[----:B-1----:R-:W-:Y:S05]  /*2c70*/  @P0 EXIT ;  /* 0x000000000000094d */ /* 0x002fea0003800000 */
[----:B------:R-:W-:Y:S02]  /*2c80*/  SHF.L.U32 R2, R2, 0x1f, RZ ;  /* 0x0000001f02027819 */ /* 0x000fe400000006ff */
[----:B------:R-:W-:-:S07]  /*2c90*/  MOV R0, UR4 ;  /* 0x0000000400007c02 */ /* 0x000fce0008000f00 */
.L_x_49:
[----:B-1----:R1:W2:Y:S02]  /*2ca0*/  SYNCS.PHASECHK.TRANS64.TRYWAIT P0, [R0+URZ+0xb0], R2 ;  /* 0x0000b002000075a7 */ /* 0x0022a400080011ff */
[----:B--2---:R-:W-:Y:S05]  /*2cb0*/  @!P0 NANOSLEEP.SYNCS 0x989680 ;  /* 0x009896800000895d */ /* 0x004fea0003900000 */
[----:B------:R-:W2:Y:S02]  /*2cc0*/  @!P0 SYNCS.PHASECHK.TRANS64 P0, [R0+URZ+0xb0], R2 ;  /* 0x0000b002000085a7 */ /* 0x000ea400080010ff */
[----:B--2---:R-:W-:Y:S05]  /*2cd0*/  @P0 EXIT ;  /* 0x000000000000094d */ /* 0x004fea0003800000 */
[----:B------:R-:W-:Y:S05]  /*2ce0*/  BRA `(.L_x_49) ;  /* 0xfffffffc00ec7947 */ /* 0x000fea000383ffff */
.L_x_42:
[----:B------:R-:W-:-:S09]  /*2cf0*/  UISETP.NE.AND UP1, UPT, UR8, URZ, UPT ;  /* 0x000000ff0800728c */ /* 0x000fd2000bf25270 */
[----:B------:R-:W-:Y:S05]  /*2d00*/  BRA.U UP1, `(.L_x_50) ;  /* 0x00000011013c7547 */ /* 0x000fea000b800000 */
[----:B------:R-:W-:Y:S01]  /*2d10*/  UMOV UR4, 0x40 ;  /* 0x0000004000047882 */ /* 0x000fe20000000000 */
[----:B------:R-:W-:Y:S01]  /*2d20*/  NOP ;  /* 0x0000000000007918 */ /* 0x000fe20000000000 */
[----:B------:R-:W-:Y:S01]  /*2d30*/  ULEA UR4, UR37, UR4, 0x18 ;  /* 0x0000000425047291 */ /* 0x000fe2000f8ec0ff */
[----:B------:R-:W-:Y:S02]  /*2d40*/  UMOV UR5, 0x400 ;  /* 0x0000040000057882 */ /* 0x000fe40000000000 */
[----:B------:R-:W-:-:S06]  /*2d50*/  ULEA UR37, UR37, UR5, 0x18 ;  /* 0x0000000525257291 */ /* 0x000fcc000f8ec0ff */
[----:B------:R-:W1:Y:S02]  /*2d60*/  LDS.U8 R0, [UR4+0x1c] ;  /* 0x00001c04ff007984 */ /* 0x000e640008000000 */
[----:B-1----:R-:W-:-:S13]  /*2d70*/  ISETP.NE.AND P0, PT, R0, RZ, PT ;  /* 0x000000ff0000720c */ /* 0x002fda0003f05270 */
[----:B------:R-:W-:Y:S05]  /*2d80*/  @P0 BRA `(.L_x_51) ;  /* 0x0000000000580947 */ /* 0x000fea0003800000 */
[----:B------:R-:W-:-:S13]  /*2d90*/  ELECT P0, URZ, PT ;  /* 0x0000000000ff782f */ /* 0x000fda0003800000 */
[----:B------:R-:W-:Y:S05]  /*2da0*/  @!P0 BRA `(.L_x_52) ;  /* 0x0000000000608947 */ /* 0x000fea0003800000 */
[----:B------:R-:W-:Y:S01]  /*2db0*/  UMOV UR5, 0x10 ;  /* 0x0000001000057882 */ /* 0x000fe20000000000 */
[----:B------:R-:W-:Y:S01]  /*2dc0*/  HFMA2 R0, -RZ, RZ, 0, 5.9604644775390625e-08 ;  /* 0x00000001ff007431 */ /* 0x000fe200000001ff */
[----:B------:R-:W-:-:S03]  /*2dd0*/  MOV R2, 0xffff ;  /* 0x0000ffff00027802 */ /* 0x000fc60000000f00 */
[----:B------:R-:W-:Y:S04]  /*2de0*/  DEPBAR.LE SB1, 0x36 ;  /* 0x00009d800000791a */ /* 0x000fe80000000000 */
[----:B------:R-:W1:Y:S02]  /*2df0*/  UTCATOMSWS.FIND_AND_SET.ALIGN UP0, UR5, UR5 ;  /* 0x00000005000575e3 */ /* 0x000e640008000800 */
[----:B-1----:R-:W-:Y:S01]  /*2e00*/  MOV R3, UR5 ;  /* 0x0000000500037c02 */ /* 0x002fe20008000f00 */
[----:B------:R-:W-:Y:S06]  /*2e10*/  BRA.U UP0, `(.L_x_53) ;  /* 0x0000000100187547 */ /* 0x000fec000b800000 */
.L_x_54:
[----:B------:R-:W-:Y:S05]  /*2e20*/  NANOSLEEP 0x64 ;  /* 0x000000640000795d */ /* 0x000fea0003800000 */
[----:B------:R-:W-:-:S05]  /*2e30*/  UMOV UR5, 0x10 ;  /* 0x0000001000057882 */ /* 0x000fca0000000000 */
[----:B------:R-:W-:Y:S04]  /*2e40*/  DEPBAR.LE SB1, 0x36 ;  /* 0x00009d800000791a */ /* 0x000fe80000000000 */
[----:B------:R-:W1:Y:S02]  /*2e50*/  UTCATOMSWS.FIND_AND_SET.ALIGN UP0, UR5, UR5 ;  /* 0x00000005000575e3 */ /* 0x000e640008000800 */
[----:B-1----:R-:W-:Y:S01]  /*2e60*/  MOV R3, UR5 ;  /* 0x0000000500037c02 */ /* 0x002fe20008000f00 */
[----:B------:R-:W-:Y:S05]  /*2e70*/  BRA.U !UP0, `(.L_x_54) ;  /* 0xfffffffd08e87547 */ /* 0x000fea000b83ffff */
.L_x_53:
[-C--:B------:R-:W-:Y:S02]  /*2e80*/  SHF.L.U32 R2, R2, R3.reuse, RZ ;  /* 0x0000000302027219 */ /* 0x080fe400000006ff */
[----:B------:R-:W-:Y:S01]  /*2e90*/  SHF.L.U32 R0, R0, R3, RZ ;  /* 0x0000000300007219 */ /* 0x000fe200000006ff */
[----:B------:R-:W-:Y:S02]  /*2ea0*/  IMAD.SHL.U32 R3, R3, 0x20, RZ ;  /* 0x0000002003037824 */ /* 0x000fe400078e00ff */
[----:B------:R1:W-:Y:S04]  /*2eb0*/  ATOMS.OR RZ, [UR4+0x14], R2 ;  /* 0x00001402ffff798c */ /* 0x0003e8000b000004 */
[----:B------:R1:W-:Y:S04]  /*2ec0*/  ATOMS.OR RZ, [UR4+0x18], R0 ;  /* 0x00001800ffff798c */ /* 0x0003e8000b000004 */
[----:B------:R1:W-:Y:S01]  /*2ed0*/  STS [UR37+0x150], R3 ;  /* 0x00015003ff007988 */ /* 0x0003e20008000825 */
[----:B------:R-:W-:Y:S05]  /*2ee0*/  BRA `(.L_x_52) ;  /* 0x0000000000107947 */ /* 0x000fea0003800000 */
.L_x_51:
[----:B------:R-:W-:Y:S02]  /*2ef0*/  MOV R0, 0xffffffff ;  /* 0xffffffff00007802 */ /* 0x000fe40000000f00 */
[----:B------:R-:W-:-:S03]  /*2f00*/  MOV R2, 0x2f30 ;  /* 0x00002f3000027802 */ /* 0x000fc60000000f00 */
[----:B------:R1:W-:Y:S04]  /*2f10*/  STS [UR37+0x150], R0 ;  /* 0x00015000ff007988 */ /* 0x0003e80008000825 */
[----:B-1-3-5:R-:W-:Y:S05]  /*2f20*/  CALL.REL.NOINC `($__internal_1_$__cuda_sm10x_tcgen05_guardrail_trap_phase_invalid_during_alloc) ;  /* 0x0000004c00607944 */ /* 0x02afea0003c00000 */
.L_x_52:
[----:B------:R-:W-:Y:S05]  /*2f30*/  WARPSYNC.ALL ;  /* 0x0000000000007948 */ /* 0x000fea0003800000 */
[----:B------:R-:W2:Y:S01]  /*2f40*/  S2UR UR5, SR_CgaCtaId ;  /* 0x00000000000579c3 */ /* 0x000ea20000008800 */
[----:B------:R-:W-:Y:S01]  /*2f50*/  UMOV UR4, 0x400 ;  /* 0x0000040000047882 */ /* 0x000fe20000000000 */
[----:B------:R-:W-:-:S06]  /*2f60*/  NOP ;  /* 0x0000000000007918 */ /* 0x000fcc0000000000 */
[----:B------:R-:W-:Y:S06]  /*2f70*/  BAR.ARV 0x6, 0xa0 ;  /* 0x0182800000007b1d */ /* 0x000fec0000002000 */
[----:B------:R-:W4:Y:S01]  /*2f80*/  LDCU UR7, c[0x0][0x38c] ;  /* 0x00007180ff0777ac */ /* 0x000f220008000800 */
[----:B------:R-:W-:Y:S01]  /*2f90*/  IMAD.MOV.U32 R11, RZ, RZ, 0x1 ;  /* 0x00000001ff0b7424 */ /* 0x000fe200078e00ff */
[----:B------:R-:W-:Y:S01]  /*2fa0*/  CS2R R8, SRZ ;  /* 0x0000000000087805 */ /* 0x000fe2000001ff00 */
[----:B------:R-:W-:Y:S01]  /*2fb0*/  IMAD.MOV.U32 R10, RZ, RZ, RZ ;  /* 0x000000ffff0a7224 */ /* 0x000fe200078e00ff */
[----:B------:R-:W3:Y:S01]  /*2fc0*/  LDCU UR6, c[0x0][0x38c] ;  /* 0x00007180ff0677ac */ /* 0x000ee20008000800 */
[----:B------:R-:W-:Y:S01]  /*2fd0*/  UMOV UR15, URZ ;  /* 0x000000ff000f7c82 */ /* 0x000fe20008000000 */
[----:B------:R-:W-:Y:S01]  /*2fe0*/  UMOV UR14, URZ ;  /* 0x000000ff000e7c82 */ /* 0x000fe20008000000 */
[----:B--2---:R-:W-:Y:S01]  /*2ff0*/  ULEA UR5, UR5, UR4, 0x18 ;  /* 0x0000000405057291 */ /* 0x004fe2000f8ec0ff */
[----:B------:R-:W-:Y:S01]  /*3000*/  UMOV UR32, 0x0 ;  /* 0x0000000000207882 */ /* 0x000fe20000000000 */
[----:B------:R-:W-:-:S02]  /*3010*/  UMOV UR33, 0x4100490 ;  /* 0x0410049000217882 */ /* 0x000fc40000000000 */
[----:B------:R-:W-:Y:S02]  /*3020*/  UIADD3 UR9, UPT, UPT, UR5, 0x3400, URZ ;  /* 0x0000340005097890 */ /* 0x000fe4000fffe0ff */
[----:B------:R-:W-:Y:S02]  /*3030*/  UIADD3 UR10, UPT, UPT, UR5, 0x1b400, URZ ;  /* 0x0001b400050a7890 */ /* 0x000fe4000fffe0ff */
[----:B----4-:R-:W-:Y:S01]  /*3040*/  UIADD3 UR7, UPT, UPT, UR7, 0x7f, URZ ;  /* 0x0000007f07077890 */ /* 0x010fe2000fffe0ff */
[----:B-1----:R-:W1:Y:S01]  /*3050*/  LDS R0, [UR5+0x150] ;  /* 0x00015005ff007984 */ /* 0x002e620008000800 */
[----:B------:R-:W-:Y:S02]  /*3060*/  USHF.R.U32.HI UR9, URZ, 0x4, UR9 ;  /* 0x00000004ff097899 */ /* 0x000fe40008011609 */
[----:B------:R-:W-:Y:S02]  /*3070*/  USHF.R.S32.HI UR4, URZ, 0x1f, UR7 ;  /* 0x0000001fff047899 */ /* 0x000fe40008011407 */
[----:B------:R-:W-:-:S02]  /*3080*/  USHF.R.U32.HI UR10, URZ, 0x4, UR10 ;  /* 0x00000004ff0a7899 */ /* 0x000fc4000801160a */
[----:B------:R-:W-:Y:S02]  /*3090*/  ULEA.HI UR4, UR4, UR7, URZ, 0x7 ;  /* 0x0000000704047291 */ /* 0x000fe4000f8f38ff */
[----:B------:R-:W-:Y:S02]  /*30a0*/  ULOP3.LUT UR9, UR9, 0x3fff, URZ, 0xc0, !UPT ;  /* 0x00003fff09097892 */ /* 0x000fe4000f8ec0ff */
[----:B------:R-:W-:Y:S02]  /*30b0*/  USHF.R.S32.HI UR4, URZ, 0x7, UR4 ;  /* 0x00000007ff047899 */ /* 0x000fe40008011404 */
[----:B------:R-:W-:Y:S02]  /*30c0*/  ULOP3.LUT UR10, UR10, 0x3fff, URZ, 0xc0, !UPT ;  /* 0x00003fff0a0a7892 */ /* 0x000fe4000f8ec0ff */
[----:B------:R-:W-:Y:S01]  /*30d0*/  UISETP.LT.AND UP0, UPT, UR4, 0x1, UPT ;  /* 0x000000010400788c */ /* 0x000fe2000bf01270 */
[----:B------:R-:W-:Y:S01]  /*30e0*/  UMOV UR30, 0x0 ;  /* 0x00000000001e7882 */ /* 0x000fe20000000000 */
[----:B------:R-:W-:-:S02]  /*30f0*/  UMOV UR31, 0x4100490 ;  /* 0x04100490001f7882 */ /* 0x000fc40000000000 */
[----:B------:R-:W-:Y:S01]  /*3100*/  USEL UR8, UR4, 0x1, !UP0 ;  /* 0x0000000104087887 */ /* 0x000fe2000c000000 */
[----:B------:R-:W-:Y:S01]  /*3110*/  UMOV UR28, 0x0 ;  /* 0x00000000001c7882 */ /* 0x000fe20000000000 */
[----:B------:R-:W-:Y:S01]  /*3120*/  UMOV UR29, 0x4100490 ;  /* 0x04100490001d7882 */ /* 0x000fe20000000000 */
[----:B------:R-:W-:Y:S01]  /*3130*/  UMOV UR26, 0x0 ;  /* 0x00000000001a7882 */ /* 0x000fe20000000000 */
[----:B------:R-:W-:Y:S01]  /*3140*/  UMOV UR27, 0x4100490 ;  /* 0x04100490001b7882 */ /* 0x000fe20000000000 */
[----:B------:R-:W-:Y:S01]  /*3150*/  UMOV UR24, 0x0 ;  /* 0x0000000000187882 */ /* 0x000fe20000000000 */
[----:B------:R-:W-:Y:S01]  /*3160*/  UMOV UR25, 0x4100490 ;  /* 0x0410049000197882 */ /* 0x000fe20000000000 */
[----:B------:R-:W-:Y:S01]  /*3170*/  UMOV UR22, 0x0 ;  /* 0x0000000000167882 */ /* 0x000fe20000000000 */
[----:B------:R-:W-:Y:S01]  /*3180*/  UMOV UR23, 0x4100490 ;  /* 0x0410049000177882 */ /* 0x000fe20000000000 */
[----:B------:R-:W-:Y:S02]  /*3190*/  ULOP3.LUT UR9, UR9, 0x10000, URZ, 0xfc, !UPT ;  /* 0x0001000009097892 */ /* 0x000fe4000f8efcff */
[----:B------:R-:W-:-:S02]  /*31a0*/  ULOP3.LUT UR10, UR10, 0x10000, URZ, 0xfc, !UPT ;  /* 0x000100000a0a7892 */ /* 0x000fc4000f8efcff */
[----:B------:R-:W-:Y:S02]  /*31b0*/  UIADD3 UR8, UPT, UPT, -UR8, URZ, URZ ;  /* 0x000000ff08087290 */ /* 0x000fe4000fffe1ff */
[----:B---3--:R-:W-:Y:S01]  /*31c0*/  UISETP.GE.AND UP3, UPT, UR6, 0x1, UPT ;  /* 0x000000010600788c */ /* 0x008fe2000bf66270 */
[----:B------:R-:W-:Y:S01]  /*31d0*/  UMOV UR20, 0x0 ;  /* 0x0000000000147882 */ /* 0x000fe20000000000 */
[----:B------:R-:W-:Y:S01]  /*31e0*/  UMOV UR21, 0x4100490 ;  /* 0x0410049000157882 */ /* 0x000fe20000000000 */
[----:B------:R-:W-:Y:S01]  /*31f0*/  UMOV UR18, 0x0 ;  /* 0x0000000000127882 */ /* 0x000fe20000000000 */
[----:B-1----:R-:W-:Y:S01]  /*3200*/  R2UR UR16, R0 ;  /* 0x00000000001072ca */ /* 0x002fe200000e0000 */
[----:B------:R-:W-:-:S14]  /*3210*/  UMOV UR19, 0x4100490 ;  /* 0x0410049000137882 */ /* 0x000fdc0000000000 */
.L_x_61:
[----:B------:R-:W-:Y:S02]  /*3220*/  LEA R0, R10, UR5, 0x3 ;  /* 0x000000050a007c11 */ /* 0x000fe4000f8e18ff */
[----:B------:R-:W-:Y:S02]  /*3230*/  SHF.L.U32 R2, R9, 0x1f, RZ ;  /* 0x0000001f09027819 */ /* 0x000fe400000006ff */
[----:B------:R-:W-:Y:S01]  /*3240*/  PLOP3.LUT P0, PT, PT, PT, UP3, 0x80, 0x8 ;  /* 0x000000000008781c */ /* 0x000fe20003f0f038 */
[----:B------:R-:W-:Y:S01]  /*3250*/  VIADD R3, R0, 0xb0 ;  /* 0x000000b000037836 */ /* 0x000fe20000000000 */
[----:B-1----:R-:W1:Y:S02]  /*3260*/  SYNCS.PHASECHK.TRANS64.TRYWAIT P1, [R0+URZ+0xa0], R2 ;  /* 0x0000a002000075a7 */ /* 0x002e6400080211ff */
[----:B-1-3--:R-:W-:Y:S09]  /*3270*/  @!P1 BRA `(.L_x_55) ;  /* 0x0000004400009947 */ /* 0x00aff20003800000 */
.L_x_136:
[----:B------:R-:W-:Y:S01]  /*3280*/  LEA R4, R10, UR5, 0x4 ;  /* 0x000000050a047c11 */ /* 0x000fe2000f8e20ff */
[----:B------:R-:W-:Y:S01]  /*3290*/  @UP3 ULEA UR7, UR14, UR5, 0x3 ;  /* 0x000000050e073291 */ /* 0x000fe2000f8e18ff */
[----:B------:R-:W-:Y:S01]  /*32a0*/  PLOP3.LUT P2, PT, PT, PT, PT, 0x80, 0x8 ;  /* 0x000000000008781c */ /* 0x000fe20003f4f070 */
[----:B------:R-:W-:Y:S01]  /*32b0*/  ULEA UR6, UR15, UR5, 0x3 ;  /* 0x000000050f067291 */ /* 0x000fe2000f8e18ff */
[----:B------:R-:W-:Y:S01]  /*32c0*/  PRMT R3, RZ, 0x654, R3 ;  /* 0x00000654ff037816 */ /* 0x000fe20000000003 */
[----:B------:R-:W-:Y:S01]  /*32d0*/  ULEA.HI UR11, UR15, UR15, URZ, 0x1 ;  /* 0x0000000f0f0b7291 */ /* 0x000fe2000f8f08ff */
[----:B------:R-:W2:Y:S01]  /*32e0*/  LDS.128 R4, [R4+0x130] ;  /* 0x0001300004047984 */ /* 0x000ea20000000c00 */
[----:B-1----:R-:W-:Y:S02]  /*32f0*/  @P0 SHF.L.U32 R2, R8, 0x1f, RZ ;  /* 0x0000001f08020819 */ /* 0x002fe400000006ff */
[----:B------:R-:W-:Y:S01]  /*3300*/  SHF.L.U32 R0, R11, 0x1f, RZ ;  /* 0x0000001f0b007819 */ /* 0x000fe200000006ff */
[----:B------:R-:W-:Y:S01]  /*3310*/  @!PT LDS RZ, [RZ] ;  /* 0x00000000fffff984 */ /* 0x000fe20000000800 */
[----:B------:R-:W-:Y:S01]  /*3320*/  @!PT LDS RZ, [RZ] ;  /* 0x00000000fffff984 */ /* 0x000fe20000000800 */
[----:B------:R-:W-:Y:S01]  /*3330*/  @!PT LDS RZ, [RZ] ;  /* 0x00000000fffff984 */ /* 0x000fe20000000800 */
[----:B------:R-:W-:Y:S01]  /*3340*/  @!PT LDS RZ, [RZ] ;  /* 0x00000000fffff984 */ /* 0x000fe20000000800 */
[----:B------:R1:W-:Y:S06]  /*3350*/  MEMBAR.ALL.CTA ;  /* 0x0000000000007992 */ /* 0x0003ec0000008000 */
[----:B-1----:R-:W1:Y:S02]  /*3360*/  FENCE.VIEW.ASYNC.S ;  /* 0x00000000000073c6 */ /* 0x002e640000000000 */
[----:B-1----:R1:W-:Y:S01]  /*3370*/  SYNCS.ARRIVE.TRANS64.RED.A1T0 RZ, [R3+URZ], RZ ;  /* 0x000000ff03ff79a7 */ /* 0x0023e200081004ff */
[----:B------:R1:W3:Y:S01]  /*3380*/  @P0 SYNCS.PHASECHK.TRANS64.TRYWAIT P2, [UR7], R2 ;  /* 0x00000002ff0005a7 */ /* 0x0002e20008041107 */
[----:B------:R-:W-:-:S02]  /*3390*/  USHF.L.U32 UR7, UR11, 0x5, URZ ;  /* 0x000000050b077899 */ /* 0x000fc400080006ff */
[----:B------:R-:W-:Y:S01]  /*33a0*/  ULOP3.LUT UR11, UR11, 0xffe, URZ, 0xc0, !UPT ;  /* 0x00000ffe0b0b7892 */ /* 0x000fe2000f8ec0ff */
[----:B--2---:R-:W-:Y:S01]  /*33b0*/  LOP3.LUT P1, RZ, R6, 0x1, RZ, 0xc0, !PT ;  /* 0x0000000106ff7812 */ /* 0x004fe2000782c0ff */
[----:B------:R-:W-:Y:S02]  /*33c0*/  ULOP3.LUT UR7, UR7, 0xffffffc0, URZ, 0xc0, !UPT ;  /* 0xffffffc007077892 */ /* 0x000fe4000f8ec0ff */
[----:B------:R-:W-:Y:S02]  /*33d0*/  UIADD3 UR11, UPT, UPT, -UR11, UR15, URZ ;  /* 0x0000000f0b0b7290 */ /* 0x000fe4000fffe1ff */
[----:B------:R-:W-:-:S04]  /*33e0*/  UIADD3 UR7, UPT, UPT, UR16, UR7, URZ ;  /* 0x0000000710077290 */ /* 0x000fc8000fffe0ff */
[----:B------:R-:W-:Y:S01]  /*33f0*/  ULEA UR7, UR11, UR7, 0x14 ;  /* 0x000000070b077291 */ /* 0x000fe2000f8ea0ff */
[----:B------:R-:W2:Y:S02]  /*3400*/  SYNCS.PHASECHK.TRANS64.TRYWAIT P0, [UR6+0xe0], R0 ;  /* 0x0000e000ff0075a7 */ /* 0x000ea40008001106 */
[----:B-123--:R-:W-:Y:S09]  /*3410*/  @!P0 BRA `(.L_x_56) ;  /* 0x0000004000ac8947 */ /* 0x00eff20003800000 */
.L_x_138:
[----:B------:R-:W-:Y:S01]  /*3420*/  IADD3 R10, PT, PT, R10, 0x1, RZ ;  /* 0x000000010a0a7810 */ /* 0x000fe20007ffe0ff */
[----:B------:R-:W-:Y:S06]  /*3430*/  BRA.U !UP3, `(.L_x_57) ;  /* 0x000000050b107547 */ /* 0x000fec000b800000 */
[----:B------:R-:W-:Y:S01]  /*3440*/  UPLOP3.LUT UP4, UPT, UPT, UPT, UPT, 0x40, 0x4 ;  /* 0x000000000004789c */ /* 0x000fe20003f8e870 */
[----:B------:R-:W-:Y:S01]  /*3450*/  UMOV UR13, UR8 ;  /* 0x00000008000d7c82 */ /* 0x000fe20008000000 */
[----:B------:R-:W-:Y:S01]  /*3460*/  UMOV UR12, UR4 ;  /* 0x00000004000c7c82 */ /* 0x000fe20008000000 */
[----:B------:R-:W-:-:S08]  /*3470*/  UMOV UR17, UR14 ;  /* 0x0000000e00117c82 */ /* 0x000fd00008000000 */
.L_x_60:
[----:B------:R-:W-:Y:S02]  /*3480*/  UIADD3 UR13, UPT, UPT, UR13, 0x1, URZ ;  /* 0x000000010d0d7890 */ /* 0x000fe4000fffe0ff */
[----:B--2---:R-:W-:Y:S02]  /*3490*/  ULEA UR11, UR17, UR5, 0x3 ;  /* 0x00000005110b7291 */ /* 0x004fe4000f8e18ff */
[----:B------:R-:W-:Y:S01]  /*34a0*/  UISETP.NE.AND UP0, UPT, UR13, URZ, UPT ;  /* 0x000000ff0d00728c */ /* 0x000fe2000bf05270 */
[----:B---3--:R-:W-:Y:S10]  /*34b0*/  @P2 BRA `(.L_x_58) ;  /* 0x00000000000c2947 */ /* 0x008ff40003800000 */
[----:B-1----:R-:W-:Y:S04]  /*34c0*/  SHF.L.U32 R2, R8, 0x1f, RZ ;  /* 0x0000001f08027819 */ /* 0x002fe800000006ff */
[----:B------:R-:W1:Y:S02]  /*34d0*/  SYNCS.PHASECHK.TRANS64.TRYWAIT P0, [UR11], R2 ;  /* 0x00000002ff0075a7 */ /* 0x000e64000800110b */
[----:B-1----:R-:W-:Y:S05]  /*34e0*/  @!P0 BRA `(.L_x_59) ;  /* 0x0000004000908947 */ /* 0x002fea0003800000 */
.L_x_58:
[----:B------:R-:W-:Y:S01]  /*34f0*/  UISETP.NE.AND UP1, UPT, UR12, 0x1, UPT ;  /* 0x000000010c00788c */ /* 0x000fe2000bf25270 */
[----:B------:R-:W-:Y:S01]  /*3500*/  PLOP3.LUT P2, PT, PT, PT, PT, 0x80, 0x8 ;  /* 0x000000000008781c */ /* 0x000fe20003f4f070 */
[----:B------:R-:W-:Y:S02]  /*3510*/  UIADD3 UR14, UPT, UPT, UR17, 0x1, URZ ;  /* 0x00000001110e7890 */ /* 0x000fe4000fffe0ff */
[----:B------:R-:W-:Y:S02]  /*3520*/  ULEA UR64, UR17, UR10, 0xa ;  /* 0x0000000a11407291 */ /* 0x000fe4000f8e50ff */
[----:B------:R-:W-:Y:S01]  /*3530*/  UISETP.NE.AND UP2, UPT, UR14, 0x6, UPT ;  /* 0x000000060e00788c */ /* 0x000fe2000bf45270 */
[----:B------:R-:W-:Y:S01]  /*3540*/  PLOP3.LUT P0, PT, PT, PT, UP1, 0x80, 0x8 ;  /* 0x000000000008781c */ /* 0x000fe20003f0f018 */
[----:B------:R-:W-:Y:S02]  /*3550*/  ULEA UR62, UR17, UR9, 0xa ;  /* 0x00000009113e7291 */ /* 0x000fe4000f8e50ff */
[----:B------:R-:W-:Y:S02]  /*3560*/  USEL UR35, URZ, 0x1, UP2 ;  /* 0x00000001ff237887 */ /* 0x000fe40009000000 */
[----:B------:R-:W-:Y:S02]  /*3570*/  USEL UR14, UR14, URZ, UP2 ;  /* 0x000000ff0e0e7287 */ /* 0x000fe40009000000 */
[----:B------:R-:W-:Y:S02]  /*3580*/  UIADD3 UR60, UPT, UPT, UR64, 0x2, URZ ;  /* 0x00000002403c7890 */ /* 0x000fe4000fffe0ff */
[----:B------:R-:W-:Y:S01]  /*3590*/  @UP1 ULEA UR34, UR14, UR5, 0x3 ;  /* 0x000000050e221291 */ /* 0x000fe2000f8e18ff */
[----:B------:R-:W-:Y:S01]  /*35a0*/  LOP3.LUT R8, R8, UR35, RZ, 0x3c, !PT ;  /* 0x0000002308087c12 */ /* 0x000fe2000f8e3cff */
[----:B------:R-:W-:Y:S02]  /*35b0*/  UIADD3 UR58, UPT, UPT, UR62, 0x2, URZ ;  /* 0x000000023e3a7890 */ /* 0x000fe4000fffe0ff */
[----:B------:R-:W-:Y:S01]  /*35c0*/  UIADD3 UR56, UPT, UPT, UR64, 0x4, URZ ;  /* 0x0000000440387890 */ /* 0x000fe2000fffe0ff */
[----:B-1----:R-:W-:Y:S01]  /*35d0*/  @P0 SHF.L.U32 R0, R8, 0x1f, RZ ;  /* 0x0000001f08000819 */ /* 0x002fe200000006ff */
[----:B------:R-:W-:Y:S02]  /*35e0*/  UIADD3 UR54, UPT, UPT, UR62, 0x4, URZ ;  /* 0x000000043e367890 */ /* 0x000fe4000fffe0ff */
[----:B------:R-:W-:Y:S01]  /*35f0*/  UIADD3 UR52, UPT, UPT, UR64, 0x6, URZ ;  /* 0x0000000640347890 */ /* 0x000fe2000fffe0ff */
[----:B------:R2:W3:Y:S01]  /*3600*/  @P0 SYNCS.PHASECHK.TRANS64.TRYWAIT P2, [UR34], R0 ;  /* 0x00000000ff0005a7 */ /* 0x0004e20008041122 */
[----:B------:R-:W-:Y:S02]  /*3610*/  UIADD3 UR50, UPT, UPT, UR62, 0x6, URZ ;  /* 0x000000063e327890 */ /* 0x000fe4000fffe0ff */
        /* <DEDUP_REMOVED lines=9> */
[----:B------:R-:W-:Y:S01]  /*36b0*/  UIADD3 UR12, UPT, UPT, UR12, -0x1, URZ ;  /* 0xffffffff0c0c7890 */ /* 0x000fe2000fffe0ff */
[----:B------:R-:W-:Y:S01]  /*36c0*/  UMOV UR65, 0x40004040 ;  /* 0x4000404000417882 */ /* 0x000fe20000000000 */
[----:B------:R-:W-:Y:S01]  /*36d0*/  UMOV UR63, 0x40004040 ;  /* 0x40004040003f7882 */ /* 0x000fe20000000000 */
[----:B------:R-:W-:Y:S01]  /*36e0*/  UMOV UR61, 0x40004040 ;  /* 0x40004040003d7882 */ /* 0x000fe20000000000 */
[----:B------:R2:W-:Y:S01]  /*36f0*/  UTCHMMA gdesc[UR62], gdesc[UR64], tmem[UR7], tmem[UR32], idesc[UR33], UP4 ;  /* 0x00ff20403e0075ea */ /* 0x0005e2000a000007 */
[----:B------:R-:W-:Y:S01]  /*3700*/  UPLOP3.LUT UP4, UPT, UPT, UPT, UPT, 0x80, 0x8 ;  /* 0x000000000008789c */ /* 0x000fe20003f8f070 */
[----:B------:R-:W-:Y:S01]  /*3710*/  UMOV UR59, 0x40004040 ;  /* 0x40004040003b7882 */ /* 0x000fe20000000000 */
[----:B------:R-:W-:Y:S01]  /*3720*/  UMOV UR57, 0x40004040 ;  /* 0x4000404000397882 */ /* 0x000fe20000000000 */
[----:B------:R2:W-:Y:S01]  /*3730*/  UTCHMMA gdesc[UR58], gdesc[UR60], tmem[UR7], tmem[UR30], idesc[UR31], UPT ;  /* 0x00ff1e3c3a0075ea */ /* 0x0005e2000b800007 */
        /* <DEDUP_REMOVED lines=14> */
[----:B------:R-:W-:Y:S01]  /*3820*/  UMOV UR35, 0x40004040 ;  /* 0x4000404000237882 */ /* 0x000fe20000000000 */
[----:B------:R2:W-:Y:S01]  /*3830*/  UTCHMMA gdesc[UR38], gdesc[UR40], tmem[UR7], tmem[UR20], idesc[UR21], UPT ;  /* 0x00ff1428260075ea */ /* 0x0005e2000b800007 */
[----:B------:R2:W-:Y:S01]  /*3840*/  UTCHMMA gdesc[UR34], gdesc[UR36], tmem[UR7], tmem[UR18], idesc[UR19], UPT ;  /* 0x00ff1224220075ea */ /* 0x0005e2000b800007 */
[----:B------:R2:W-:Y:S01]  /*3850*/  UTCBAR [UR11], URZ ;  /* 0x000000ff0b0073e9 */ /* 0x0005e200080000ff */
[----:B------:R-:W-:Y:S01]  /*3860*/  UMOV UR17, UR14 ;  /* 0x0000000e00117c82 */ /* 0x000fe20008000000 */
[----:B------:R-:W-:Y:S05]  /*3870*/  BRA.U UP0, `(.L_x_60) ;  /* 0xfffffffd00007547 */ /* 0x000fea000b83ffff */
.L_x_57:
[----:B------:R-:W-:Y:S01]  /*3880*/  UIADD3 UR15, UPT, UPT, UR15, 0x1, URZ ;  /* 0x000000010f0f7890 */ /* 0x000fe2000fffe0ff */
[C---:B------:R-:W-:Y:S01]  /*3890*/  ISETP.NE.AND P0, PT, R10.reuse, 0x2, PT ;  /* 0x000000020a00780c */ /* 0x040fe20003f05270 */
[----:B--2---:R-:W-:Y:S02]  /*38a0*/  UIADD3 UR7, UPT, UPT, UR6, 0xc0, URZ ;  /* 0x000000c006077890 */ /* 0x004fe4000fffe0ff */
[----:B------:R-:W-:Y:S01]  /*38b0*/  UISETP.NE.AND UP0, UPT, UR15, 0x4, UPT ;  /* 0x000000040f00788c */ /* 0x000fe2000bf05270 */
[----:B-1----:R-:W-:Y:S02]  /*38c0*/  SEL R0, RZ, 0x1, P0 ;  /* 0x00000001ff007807 */ /* 0x002fe40000000000 */
[----:B------:R-:W-:Y:S01]  /*38d0*/  SEL R10, R10, RZ, P0 ;  /* 0x000000ff0a0a7207 */ /* 0x000fe20000000000 */
[----:B------:R-:W-:Y:S01]  /*38e0*/  USEL UR6, URZ, 0x1, UP0 ;  /* 0x00000001ff067887 */ /* 0x000fe20008000000 */
[----:B------:R-:W-:Y:S01]  /*38f0*/  LOP3.LUT R9, R9, R0, RZ, 0x3c, !PT ;  /* 0x0000000009097212 */ /* 0x000fe200078e3cff */
[----:B------:R-:W-:Y:S01]  /*3900*/  USEL UR15, UR15, URZ, UP0 ;  /* 0x000000ff0f0f7287 */ /* 0x000fe20008000000 */
[----:B------:R1:W-:Y:S03]  /*3910*/  UTCBAR [UR7], URZ ;  /* 0x000000ff070073e9 */ /* 0x0003e600080000ff */
[----:B------:R-:W-:Y:S01]  /*3920*/  LOP3.LUT R11, R11, UR6, RZ, 0x3c, !PT ;  /* 0x000000060b0b7c12 */ /* 0x000fe2000f8e3cff */
[----:B------:R-:W-:Y:S07]  /*3930*/  @P1 BRA `(.L_x_61) ;  /* 0xfffffff800381947 */ /* 0x000fee000383ffff */
[----:B------:R-:W2:Y:S01]  /*3940*/  S2UR UR4, SR_CgaCtaId ;  /* 0x00000000000479c3 */ /* 0x000ea20000008800 */
[----:B------:R-:W-:Y:S01]  /*3950*/  ELECT P0, URZ, PT ;  /* 0x0000000000ff782f */ /* 0x000fe20003800000 */
[----:B------:R-:W-:Y:S01]  /*3960*/  IMAD.MOV.U32 R0, RZ, RZ, 0x1 ;  /* 0x00000001ff007424 */ /* 0x000fe200078e00ff */
[----:B------:R-:W-:Y:S01]  /*3970*/  UIADD3 UR5, UPT, UPT, UR5, 0xe0, URZ ;  /* 0x000000e005057890 */ /* 0x000fe2000fffe0ff */
[----:B------:R-:W-:Y:S01]  /*3980*/  SHF.L.U32 R2, R11, 0x1f, RZ ;  /* 0x0000001f0b027819 */ /* 0x000fe200000006ff */
[----:B------:R-:W-:-:S03]  /*3990*/  UMOV UR6, 0x40 ;  /* 0x0000004000067882 */ /* 0x000fc60000000000 */
[----:B------:R-:W-:Y:S01]  /*39a0*/  UVIRTCOUNT.DEALLOC.SMPOOL 0x80 ;  /* 0x000000800000784c */ /* 0x000fe20000000000 */
[----:B--2---:R-:W-:Y:S02]  /*39b0*/  ULEA UR4, UR4, UR6, 0x18 ;  /* 0x0000000604047291 */ /* 0x004fe4000f8ec0ff */
[----:B------:R-:W-:-:S07]  /*39c0*/  ULEA UR6, UR15, UR5, 0x3 ;  /* 0x000000050f067291 */ /* 0x000fce000f8e18ff */
[----:B------:R2:W-:Y:S02]  /*39d0*/  @P0 STS.U8 [UR4+0x1c], R0 ;  /* 0x00001c00ff000988 */ /* 0x0005e40008000004 */
[----:B------:R-:W4:Y:S02]  /*39e0*/  SYNCS.PHASECHK.TRANS64.TRYWAIT P0, [UR6], R2 ;  /* 0x00000002ff0075a7 */ /* 0x000f240008001106 */
[----:B--2-4-:R-:W-:Y:S05]  /*39f0*/  @!P0 BRA `(.L_x_62) ;  /* 0x0000003c00648947 */ /* 0x014fea0003800000 */
.L_x_141:
[----:B-1----:R-:W-:-:S04]  /*3a00*/  UIADD3 UR7, UPT, UPT, UR15, 0x1, URZ ;  /* 0x000000010f077890 */ /* 0x002fc8000fffe0ff */
[----:B------:R-:W-:-:S04]  /*3a10*/  UISETP.NE.AND UP0, UPT, UR7, 0x4, UPT ;  /* 0x000000040700788c */ /* 0x000fc8000bf05270 */
[----:B------:R-:W-:Y:S02]  /*3a20*/  USEL UR8, URZ, 0x1, UP0 ;  /* 0x00000001ff087887 */ /* 0x000fe40008000000 */
[----:B------:R-:W-:-:S04]  /*3a30*/  USEL UR7, UR7, URZ, UP0 ;  /* 0x000000ff07077287 */ /* 0x000fc80008000000 */
[----:B------:R-:W-:Y:S01]  /*3a40*/  ULEA UR6, UR7, UR5, 0x3 ;  /* 0x0000000507067291 */ /* 0x000fe2000f8e18ff */
[----:B--2---:R-:W-:-:S04]  /*3a50*/  LOP3.LUT R2, R11, UR8, RZ, 0x3c, !PT ;  /* 0x000000080b027c12 */ /* 0x004fc8000f8e3cff */
[----:B------:R-:W-:-:S04]  /*3a60*/  SHF.L.U32 R3, R2, 0x1f, RZ ;  /* 0x0000001f02037819 */ /* 0x000fc800000006ff */
[----:B------:R-:W1:Y:S02]  /*3a70*/  SYNCS.PHASECHK.TRANS64.TRYWAIT P0, [UR6], R3 ;  /* 0x00000003ff0075a7 */ /* 0x000e640008001106 */
[----:B-1----:R-:W-:Y:S05]  /*3a80*/  @!P0 BRA `(.L_x_63) ;  /* 0x0000003c00588947 */ /* 0x002fea0003800000 */
.L_x_143:
        /* <DEDUP_REMOVED lines=9> */
.L_x_145:
[----:B------:R-:W-:-:S04]  /*3b20*/  UIADD3 UR7, UPT, UPT, UR7, 0x1, URZ ;  /* 0x0000000107077890 */ /* 0x000fc8000fffe0ff */
[----:B------:R-:W-:-:S04]  /*3b30*/  UISETP.NE.AND UP0, UPT, UR7, 0x4, UPT ;  /* 0x000000040700788c */ /* 0x000fc8000bf05270 */
[----:B------:R-:W-:Y:S02]  /*3b40*/  USEL UR6, URZ, 0x1, UP0 ;  /* 0x00000001ff067887 */ /* 0x000fe40008000000 */
[----:B------:R-:W-:-:S04]  /*3b50*/  USEL UR7, UR7, URZ, UP0 ;  /* 0x000000ff07077287 */ /* 0x000fc80008000000 */
[----:B------:R-:W-:Y:S01]  /*3b60*/  ULEA UR7, UR7, UR5, 0x3 ;  /* 0x0000000507077291 */ /* 0x000fe2000f8e18ff */
[----:B------:R-:W-:-:S04]  /*3b70*/  LOP3.LUT R2, R2, UR6, RZ, 0x3c, !PT ;  /* 0x0000000602027c12 */ /* 0x000fc8000f8e3cff */
[----:B------:R-:W-:-:S04]  /*3b80*/  SHF.L.U32 R2, R2, 0x1f, RZ ;  /* 0x0000001f02027819 */ /* 0x000fc800000006ff */
[----:B------:R-:W2:Y:S02]  /*3b90*/  SYNCS.PHASECHK.TRANS64.TRYWAIT P0, [UR7], R2 ;  /* 0x00000002ff0075a7 */ /* 0x000ea40008001107 */
[----:B--2---:R-:W-:Y:S05]  /*3ba0*/  @!P0 BRA `(.L_x_65) ;  /* 0x0000003c00408947 */ /* 0x004fea0003800000 */
.L_x_147:
[----:B------:R-:W-:Y:S01]  /*3bb0*/  NOP ;  /* 0x0000000000007918 */ /* 0x000fe20000000000 */
[----:B-1----:R-:W1:Y:S01]  /*3bc0*/  LDS R0, [UR4+0x14] ;  /* 0x00001404ff007984 */ /* 0x002e620008000800 */
[----:B------:R-:W-:Y:S01]  /*3bd0*/  ULOP3.LUT UR6, UR16, 0xffff, URZ, 0xc0, !UPT ;  /* 0x0000ffff10067892 */ /* 0x000fe2000f8ec0ff */
[----:B------:R-:W-:Y:S01]  /*3be0*/  UMOV UR8, 0xffff ;  /* 0x0000ffff00087882 */ /* 0x000fe20000000000 */
[----:B------:R-:W-:Y:S02]  /*3bf0*/  UMOV UR5, 0x1 ;  /* 0x0000000100057882 */ /* 0x000fe40000000000 */
[----:B------:R-:W-:-:S04]  /*3c00*/  USHF.R.U32.HI UR6, URZ, 0x5, UR6 ;  /* 0x00000005ff067899 */ /* 0x000fc80008011606 */
[----:B------:R-:W-:Y:S02]  /*3c10*/  USHF.L.U32 UR8, UR8, UR6, URZ ;  /* 0x0000000608087299 */ /* 0x000fe400080006ff */
[----:B------:R-:W-:-:S04]  /*3c20*/  USHF.L.U32 UR5, UR5, UR6, URZ ;  /* 0x0000000605057299 */ /* 0x000fc800080006ff */
[----:B-1----:R-:W-:-:S04]  /*3c30*/  LOP3.LUT R0, R0, UR8, RZ, 0xc0, !PT ;  /* 0x0000000800007c12 */ /* 0x002fc8000f8ec0ff */
[----:B------:R-:W-:-:S13]  /*3c40*/  ISETP.NE.AND P0, PT, R0, UR8, PT ;  /* 0x0000000800007c0c */ /* 0x000fda000bf05270 */
[----:B------:R-:W-:Y:S05]  /*3c50*/  @P0 BRA `(.L_x_66) ;  /* 0x0000000000580947 */ /* 0x000fea0003800000 */
[----:B------:R-:W1:Y:S02]  /*3c60*/  LDS R0, [UR4+0x18] ;  /* 0x00001804ff007984 */ /* 0x000e640008000800 */
[----:B-1----:R-:W-:-:S04]  /*3c70*/  LOP3.LUT R0, R0, UR5, RZ, 0xc0, !PT ;  /* 0x0000000500007c12 */ /* 0x002fc8000f8ec0ff */
[----:B------:R-:W-:-:S13]  /*3c80*/  ISETP.NE.AND P0, PT, R0, UR5, PT ;  /* 0x0000000500007c0c */ /* 0x000fda000bf05270 */
[----:B------:R-:W-:Y:S05]  /*3c90*/  @P0 BRA `(.L_x_67) ;  /* 0x00000000003c0947 */ /* 0x000fea0003800000 */
[----:B------:R-:W1:Y:S01]  /*3ca0*/  S2R R2, SR_LANEID ;  /* 0x0000000000027919 */ /* 0x000e620000000000 */
[----:B------:R-:W-:Y:S01]  /*3cb0*/  ULOP3.LUT UR8, URZ, UR8, URZ, 0x33, !UPT ;  /* 0x00000008ff087292 */ /* 0x000fe2000f8e33ff */
[----:B------:R-:W-:Y:S02]  /*3cc0*/  VOTEU.ANY UR7, UPT, PT ;  /* 0x0000000000077886 */ /* 0x000fe400038e0100 */
[----:B------:R-:W-:-:S03]  /*3cd0*/  UFLO.U32 UR7, UR7 ;  /* 0x00000007000772bd */ /* 0x000fc600080e0000 */
[----:B------:R-:W-:-:S04]  /*3ce0*/  IMAD.U32 R0, RZ, RZ, UR8 ;  /* 0x00000008ff007e24 */ /* 0x000fc8000f8e00ff */
[----:B------:R2:W4:Y:S02]  /*3cf0*/  REDUX UR6, R0 ;  /* 0x00000000000673c4 */ /* 0x0005240000000000 */
[----:B------:R1:W-:Y:S02]  /*3d00*/  UTCATOMSWS.AND URZ, UR8 ;  /* 0x0000000800ff79e3 */ /* 0x0003e40008000000 */
[----:B-1----:R-:W-:Y:S02]  /*3d10*/  ISETP.EQ.U32.AND P0, PT, R2, UR7, PT ;  /* 0x0000000702007c0c */ /* 0x002fe4000bf02070 */
[----:B--2---:R-:W-:Y:S02]  /*3d20*/  LOP3.LUT R0, RZ, UR5, RZ, 0x33, !PT ;  /* 0x00000005ff007c12 */ /* 0x004fe4000f8e33ff */
[----:B----4-:R-:W-:Y:S02]  /*3d30*/  MOV R2, UR6 ;  /* 0x0000000600027c02 */ /* 0x010fe40008000f00 */
[----:B------:R-:W1:Y:S07]  /*3d40*/  REDUX UR5, R0 ;  /* 0x00000000000573c4 */ /* 0x000e6e0000000000 */
[----:B------:R2:W-:Y:S01]  /*3d50*/  @P0 ATOMS.AND RZ, [UR4+0x14], R2 ;  /* 0x00001402ffff098c */ /* 0x0005e2000a800004 */
[----:B-1----:R-:W-:-:S05]  /*3d60*/  IMAD.U32 R0, RZ, RZ, UR5 ;  /* 0x00000005ff007e24 */ /* 0x002fca000f8e00ff */
[----:B------:R2:W-:Y:S01]  /*3d70*/  @P0 ATOMS.AND RZ, [UR4+0x18], R0 ;  /* 0x00001800ffff098c */ /* 0x0005e2000a800004 */
[----:B------:R-:W-:Y:S05]  /*3d80*/  BRA `(.L_x_68) ;  /* 0x0000000000147947 */ /* 0x000fea0003800000 */
.L_x_67:
[----:B------:R-:W-:Y:S02]  /*3d90*/  MOV R2, 0x3db0 ;  /* 0x00003db000027802 */ /* 0x000fe40000000f00 */
[----:B---3-5:R-:W-:Y:S05]  /*3da0*/  CALL.REL.NOINC `($__internal_0_$__cuda_sm10x_tcgen05_guardrail_trap_col_being_dealloced_not_returned_by_alloc) ;  /* 0x0000003c00b47944 */ /* 0x028fea0003c00000 */
[----:B------:R-:W-:Y:S05]  /*3db0*/  BRA `(.L_x_68) ;  /* 0x0000000000087947 */ /* 0x000fea0003800000 */
.L_x_66:
[----:B------:R-:W-:Y:S02]  /*3dc0*/  MOV R2, 0x3de0 ;  /* 0x00003de000027802 */ /* 0x000fe40000000f00 */
[----:B---3-5:R-:W-:Y:S05]  /*3dd0*/  CALL.REL.NOINC `($__internal_2_$__cuda_sm10x_tcgen05_guardrail_trap_unallocated_columns_being_dealloced) ;  /* 0x0000003c00c07944 */ /* 0x028fea0003c00000 */
.L_x_68:
[----:B------:R-:W-:Y:S01]  /*3de0*/  NOP ;  /* 0x0000000000007918 */ /* 0x000fe20000000000 */
[----:B------:R-:W-:Y:S05]  /*3df0*/  EXIT ;  /* 0x000000000000794d */ /* 0x000fea0003800000 */
.L_x_50:
[----:B------:R-:W-:-:S09]  /*3e00*/  UISETP.NE.OR UP2, UPT, UR8, 0x3, !UP2 ;  /* 0x000000030800788c */ /* 0x000fd2000d745670 */
[----:B------:R-:W-:Y:S05]  /*3e10*/  BRA.U UP2, `(.L_x_69) ;  /* 0x0000000d02ac7547 */ /* 0x000fea000b800000 */
[----:B------:R-:W1:Y:S01]  /*3e20*/  LDC R0, c[0x0][0xb30] ;  /* 0x0002cc00ff007b82 */ /* 0x000e620000000800 */
[----:B------:R-:W2:Y:S01]  /*3e30*/  LDCU.64 UR8, c[0x0][0x888] ;  /* 0x00011100ff0877ac */ /* 0x000ea20008000a00 */
[----:B------:R-:W-:Y:S01]  /*3e40*/  IMAD.MOV.U32 R32, RZ, RZ, 0x1 ;  /* 0x00000001ff207424 */ /* 0x000fe200078e00ff */
[----:B------:R-:W-:Y:S01]  /*3e50*/  CS2R R28, SRZ ;  /* 0x00000000001c7805 */ /* 0x000fe2000001ff00 */
[----:B------:R-:W-:Y:S01]  /*3e60*/  IMAD.MOV.U32 R25, RZ, RZ, 0x1000 ;  /* 0x00001000ff197424 */ /* 0x000fe200078e00ff */
[----:B------:R-:W4:Y:S03]  /*3e70*/  LDCU.64 UR4, c[0x0][0x890] ;  /* 0x00011200ff0477ac */ /* 0x000f260008000a00 */
[----:B------:R-:W3:Y:S01]  /*3e80*/  LDC R24, c[0x0][0x370] ;  /* 0x0000dc00ff187b82 */ /* 0x000ee20000000800 */
[----:B------:R-:W-:Y:S01]  /*3e90*/  UMOV UR7, 0x400 ;  /* 0x0000040000077882 */ /* 0x000fe20000000000 */
[----:B------:R-:W-:-:S02]  /*3ea0*/  UPLOP3.LUT UP1, UPT, UPT, UPT, UPT, 0x40, 0x4 ;  /* 0x000000000004789c */ /* 0x000fc40003f2e870 */
[----:B------:R-:W-:Y:S01]  /*3eb0*/  ULEA UR7, UR37, UR7, 0x18 ;  /* 0x0000000725077291 */ /* 0x000fe2000f8ec0ff */
[----:B------:R-:W-:-:S03]  /*3ec0*/  UMOV UR13, URZ ;  /* 0x000000ff000d7c82 */ /* 0x000fc60008000000 */
[----:B------:R-:W3:Y:S01]  /*3ed0*/  LDC R3, c[0x0][0xb0c] ;  /* 0x0002c300ff037b82 */ /* 0x000ee20000000800 */
[----:B--2---:R-:W-:Y:S02]  /*3ee0*/  UISETP.NE.U32.AND UP3, UPT, UR8, URZ, UPT ;  /* 0x000000ff0800728c */ /* 0x004fe4000bf65070 */
[----:B----4-:R-:W-:-:S05]  /*3ef0*/  UISETP.NE.U32.AND UP4, UPT, UR4, URZ, UPT ;  /* 0x000000ff0400728c */ /* 0x010fca000bf85070 */
[----:B------:R-:W2:Y:S01]  /*3f00*/  LDC R22, c[0x0][0xb20] ;  /* 0x0002c800ff167b82 */ /* 0x000ea20000000800 */
[----:B-1----:R-:W-:Y:S01]  /*3f10*/  ISETP.NE.AND P1, PT, R0, 0x1, PT ;  /* 0x000000010000780c */ /* 0x002fe20003f25270 */
[----:B------:R-:W-:Y:S02]  /*3f20*/  UISETP.NE.AND.EX UP3, UPT, UR9, URZ, UPT, UP3 ;  /* 0x000000ff0900728c */ /* 0x000fe4000bf65330 */
[----:B------:R-:W-:-:S04]  /*3f30*/  UISETP.NE.AND.EX UP4, UPT, UR5, URZ, UPT, UP4 ;  /* 0x000000ff0500728c */ /* 0x000fc8000bf85340 */
[----:B------:R-:W1:Y:S08]  /*3f40*/  LDC.64 R30, c[0x0][0x348] ;  /* 0x0000d200ff1e7b82 */ /* 0x000e700000000a00 */
[----:B------:R-:W4:Y:S08]  /*3f50*/  LDC.64 R14, c[0x0][0xb10] ;  /* 0x0002c400ff0e7b82 */ /* 0x000f300000000a00 */
[----:B------:R-:W1:Y:S08]  /*3f60*/  LDC.64 R6, c[0x0][0xb18] ;  /* 0x0002c600ff067b82 */ /* 0x000e700000000a00 */
[----:B------:R-:W1:Y:S08]  /*3f70*/  LDC.64 R4, c[0x0][0xb28] ;  /* 0x0002ca00ff047b82 */ /* 0x000e700000000a00 */
[----:B--23--:R-:W1:Y:S02]  /*3f80*/  LDC R23, c[0x0][0x374] ;  /* 0x0000dd00ff177b82 */ /* 0x00ce640000000800 */
.L_x_78:
[C---:B------:R-:W-:Y:S02]  /*3f90*/  LEA R0, R29.reuse, UR7, 0x3 ;  /* 0x000000071d007c11 */ /* 0x040fe4000f8e18ff */
[----:B------:R-:W-:Y:S02]  /*3fa0*/  SHF.L.U32 R2, R28, 0x1f, RZ ;  /* 0x0000001f1c027819 */ /* 0x000fe400000006ff */
[----:B------:R-:W-:Y:S02]  /*3fb0*/  LEA R16, R29, UR7, 0x4 ;  /* 0x000000071d107c11 */ /* 0x000fe4000f8e20ff */
[----:B--2---:R-:W2:Y:S02]  /*3fc0*/  SYNCS.PHASECHK.TRANS64.TRYWAIT P0, [R0+URZ+0xa0], R2 ;  /* 0x0000a002000075a7 */ /* 0x004ea400080011ff */
[----:B--2---:R-:W-:Y:S05]  /*3fd0*/  @!P0 BRA `(.L_x_70) ;  /* 0x00000038004c8947 */ /* 0x004fea0003800000 */
.L_x_148:
[----:B------:R-:W-:Y:S01]  /*3fe0*/  ISETP.GE.AND P0, PT, R26, 0x1, PT ;  /* 0x000000011a00780c */ /* 0x000fe20003f06270 */
[----:B------:R-:W3:Y:S01]  /*3ff0*/  LDS.128 R16, [R16+0x130] ;  /* 0x0001300010107984 */ /* 0x000ee20000000c00 */
[----:B--2---:R-:W-:Y:S01]  /*4000*/  VIADD R0, R0, 0xb0 ;  /* 0x000000b000007836 */ /* 0x004fe20000000000 */
[----:B------:R-:W-:Y:S01]  /*4010*/  @!PT LDS RZ, [RZ] ;  /* 0x00000000fffff984 */ /* 0x000fe20000000800 */
[----:B------:R-:W-:Y:S01]  /*4020*/  @!PT LDS RZ, [RZ] ;  /* 0x00000000fffff984 */ /* 0x000fe20000000800 */
[----:B------:R-:W-:Y:S01]  /*4030*/  @!PT LDS RZ, [RZ] ;  /* 0x00000000fffff984 */ /* 0x000fe20000000800 */
[----:B------:R-:W-:Y:S01]  /*4040*/  @!PT LDS RZ, [RZ] ;  /* 0x00000000fffff984 */ /* 0x000fe20000000800 */
[----:B------:R2:W-:Y:S06]  /*4050*/  MEMBAR.ALL.CTA ;  /* 0x0000000000007992 */ /* 0x0005ec0000008000 */
[----:B--2---:R-:W2:Y:S01]  /*4060*/  FENCE.VIEW.ASYNC.S ;  /* 0x00000000000073c6 */ /* 0x004ea20000000000 */
[----:B------:R-:W-:Y:S04]  /*4070*/  PRMT R0, RZ, 0x654, R0 ;  /* 0x00000654ff007816 */ /* 0x000fe80000000000 */
[----:B--2---:R2:W-:Y:S01]  /*4080*/  SYNCS.ARRIVE.TRANS64.RED.A1T0 RZ, [R0+URZ], RZ ;  /* 0x000000ff00ff79a7 */ /* 0x0045e200081004ff */
[----:B---3--:R-:W-:Y:S11]  /*4090*/  LOP3.LUT P3, RZ, R18, 0x1, RZ, 0xc0, !PT ;  /* 0x0000000112ff7812 */ /* 0x008ff6000786c0ff */
[----:B------:R-:W-:Y:S02]  /*40a0*/  @!UPT UIADD3 URZ, UPT, UPT, URZ, URZ, URZ ;  /* 0x000000fffffff290 */ /* 0x000fe4000fffe0ff */
[----:B------:R-:W-:Y:S02]  /*40b0*/  @P3 MOV R11, R16 ;  /* 0x00000010000b3202 */ /* 0x000fe40000000f00 */
[----:B------:R-:W-:Y:S01]  /*40c0*/  @P3 LOP3.LUT R10, R17, 0xffff, RZ, 0xc0, !PT ;  /* 0x0000ffff110a3812 */ /* 0x000fe200078ec0ff */
[----:B--2---:R-:W-:Y:S06]  /*40d0*/  @!P0 BRA `(.L_x_71) ;  /* 0x0000000000a48947 */ /* 0x004fec0003800000 */
[-C--:B-1----:R-:W-:Y:S01]  /*40e0*/  IMAD.HI.U32 R0, R23, R7.reuse, RZ ;  /* 0x0000000717007227 */ /* 0x082fe200078e00ff */
[----:B------:R-:W-:Y:S02]  /*40f0*/  ISETP.NE.AND P0, PT, R6, 0x1, PT ;  /* 0x000000010600780c */ /* 0x000fe40003f05270 */
[----:B------:R-:W-:Y:S01]  /*4100*/  ISETP.NE.AND P2, PT, R26, 0x1, PT ;  /* 0x000000011a00780c */ /* 0x000fe20003f45270 */
[----:B----4-:R-:W-:Y:S01]  /*4110*/  IMAD.HI.U32 R9, R24, R14, RZ ;  /* 0x0000000e18097227 */ /* 0x010fe200078e00ff */
[----:B------:R-:W-:Y:S02]  /*4120*/  SHF.R.U32.HI R0, RZ, R22, R0 ;  /* 0x00000016ff007219 */ /* 0x000fe40000011600 */
[----:B------:R-:W-:Y:S01]  /*4130*/  ISETP.NE.AND P4, PT, R3, 0x1, PT ;  /* 0x000000010300780c */ /* 0x000fe20003f85270 */
[----:B------:R-:W-:Y:S01]  /*4140*/  IMAD.HI.U32 R13, R10, R7, RZ ;  /* 0x000000070a0d7227 */ /* 0x000fe200078e00ff */
[----:B------:R-:W-:Y:S02]  /*4150*/  SHF.R.U32.HI R9, RZ, R15, R9 ;  /* 0x0000000fff097219 */ /* 0x000fe40000011609 */
[----:B------:R-:W-:Y:S01]  /*4160*/  SEL R0, R23, R0, !P0 ;  /* 0x0000000017007207 */ /* 0x000fe20004000000 */
[----:B------:R-:W-:Y:S01]  /*4170*/  IMAD.HI.U32 R12, R11, R14, RZ ;  /* 0x0000000e0b0c7227 */ /* 0x000fe200078e00ff */
[----:B------:R-:W-:Y:S03]  /*4180*/  SEL R9, R24, R9, !P4 ;  /* 0x0000000918097207 */ /* 0x000fe60006000000 */
[-C--:B------:R-:W-:Y:S01]  /*4190*/  IMAD.HI.U32 R8, R0, R4.reuse, RZ ;  /* 0x0000000400087227 */ /* 0x080fe200078e00ff */
[----:B------:R-:W-:Y:S03]  /*41a0*/  SHF.R.U32.HI R12, RZ, R15, R12 ;  /* 0x0000000fff0c7219 */ /* 0x000fe6000001160c */
[----:B------:R-:W-:Y:S01]  /*41b0*/  IMAD.HI.U32 R2, R9, R4, RZ ;  /* 0x0000000409027227 */ /* 0x000fe200078e00ff */
[-C--:B------:R-:W-:Y:S02]  /*41c0*/  @P2 SHF.R.U32.HI R0, RZ, R5.reuse, R8 ;  /* 0x00000005ff002219 */ /* 0x080fe40000011608 */
[----:B------:R-:W-:Y:S02]  /*41d0*/  SHF.R.U32.HI R8, RZ, R22, R13 ;  /* 0x00000016ff087219 */ /* 0x000fe4000001160d */
[----:B------:R-:W-:Y:S01]  /*41e0*/  @P2 SHF.R.U32.HI R9, RZ, R5, R2 ;  /* 0x00000005ff092219 */ /* 0x000fe20000011602 */
[----:B------:R-:W-:Y:S01]  /*41f0*/  IMAD R0, R26, R0, RZ ;  /* 0x000000001a007224 */ /* 0x000fe200078e02ff */
[----:B------:R-:W-:Y:S02]  /*4200*/  SEL R8, R10, R8, !P0 ;  /* 0x000000080a087207 */ /* 0x000fe40004000000 */
[----:B------:R-:W-:Y:S01]  /*4210*/  SEL R2, R11, R12, !P4 ;  /* 0x0000000c0b027207 */ /* 0x000fe20006000000 */
[----:B------:R-:W-:Y:S01]  /*4220*/  IMAD R12, R26, R9, RZ ;  /* 0x000000091a0c7224 */ /* 0x000fe200078e02ff */
[C---:B------:R-:W-:Y:S01]  /*4230*/  ISETP.GE.AND P0, PT, R8.reuse, R0, PT ;  /* 0x000000000800720c */ /* 0x040fe20003f06270 */
[----:B------:R-:W-:Y:S03]  /*4240*/  IMAD.HI.U32 R0, R8, R4, RZ ;  /* 0x0000000408007227 */ /* 0x000fe600078e00ff */
[----:B------:R-:W-:Y:S02]  /*4250*/  ISETP.GE.OR P0, PT, R2, R12, P0 ;  /* 0x0000000c0200720c */ /* 0x000fe40000706670 */
[-C--:B------:R-:W-:Y:S04]  /*4260*/  SHF.R.U32.HI R0, RZ, R5.reuse, R0 ;  /* 0x00000005ff007219 */ /* 0x080fe80000011600 */
[----:B------:R-:W-:Y:S05]  /*4270*/  SEL R13, R8, R0, !P2 ;  /* 0x00000000080d7207 */ /* 0x000fea0005000000 */
[----:B------:R-:W-:Y:S02]  /*4280*/  IMAD.MOV R12, RZ, RZ, -R13 ;  /* 0x000000ffff0c7224 */ /* 0x000fe400078e0a0d */
[----:B------:R-:W-:Y:S04]  /*4290*/  @!P0 IMAD.HI.U32 R0, R2, R4, RZ ;  /* 0x0000000402008227 */ /* 0x000fe800078e00ff */
[----:B------:R-:W-:Y:S01]  /*42a0*/  IMAD R12, R26, R12, R8 ;  /* 0x0000000c1a0c7224 */ /* 0x000fe200078e0208 */
[----:B------:R-:W-:Y:S04]  /*42b0*/  @!P0 SHF.R.U32.HI R0, RZ, R5, R0 ;  /* 0x00000005ff008219 */ /* 0x000fe80000011600 */
[----:B------:R-:W-:Y:S04]  /*42c0*/  @!P0 SEL R0, R2, R0, !P2 ;  /* 0x0000000002008207 */ /* 0x000fe80005000000 */
[----:B------:R-:W-:Y:S01]  /*42d0*/  @!P0 IADD3 R13, PT, PT, R13, -R0, RZ ;  /* 0x800000000d0d8210 */ /* 0x000fe20007ffe0ff */
[----:B------:R-:W-:Y:S01]  /*42e0*/  @!P0 IMAD R0, R9, R12, R0 ;  /* 0x0000000c09008224 */ /* 0x000fe200078e0200 */
[----:B------:R-:W-:Y:S01]  /*42f0*/  IADD3 R9, PT, PT, -R8, RZ, RZ ;  /* 0x000000ff08097210 */ /* 0x000fe20007ffe1ff */
[--C-:B------:R-:W-:Y:S02]  /*4300*/  IMAD.MOV R12, RZ, RZ, -R2.reuse ;  /* 0x000000ffff0c7224 */ /* 0x100fe400078e0a02 */
[----:B------:R-:W-:Y:S02]  /*4310*/  @!P0 IMAD R8, R13, R26, R2 ;  /* 0x0000001a0d088224 */ /* 0x000fe400078e0202 */
[----:B------:R-:W-:Y:S02]  /*4320*/  @!P0 IMAD.MOV.U32 R2, RZ, RZ, R0 ;  /* 0x000000ffff028224 */ /* 0x000fe400078e0000 */
[----:B------:R-:W-:Y:S02]  /*4330*/  IMAD R11, R3, R12, R11 ;  /* 0x0000000c030b7224 */ /* 0x000fe400078e020b */
[----:B------:R-:W-:Y:S02]  /*4340*/  IMAD R10, R6, R9, R10 ;  /* 0x00000009060a7224 */ /* 0x000fe400078e020a */
[----:B------:R-:W-:Y:S02]  /*4350*/  IMAD R11, R2, R3, R11 ;  /* 0x00000003020b7224 */ /* 0x000fe400078e020b */
[----:B------:R-:W-:Y:S02]  /*4360*/  IMAD R10, R8, R6, R10 ;  /* 0x00000006080a7224 */ /* 0x000fe400078e020a */
.L_x_71:
[----:B------:R-:W-:Y:S05]  /*4370*/  BRA.U UP1, `(.L_x_72) ;  /* 0x0000000101107547 */ /* 0x000fea000b800000 */
[----:B------:R-:W-:Y:S04]  /*4380*/  MOV R2, UR6 ;  /* 0x0000000600027c02 */ /* 0x000fe80008000f00 */
[----:B------:R-:W-:Y:S04]  /*4390*/  SHF.L.U32 R2, R2, 0x1f, RZ ;  /* 0x0000001f02027819 */ /* 0x000fe800000006ff */
[----:B------:R-:W2:Y:S02]  /*43a0*/  SYNCS.PHASECHK.TRANS64.TRYWAIT P0, [UR7+0x98], R2 ;  /* 0x00009802ff0075a7 */ /* 0x000ea40008001107 */
[----:B--2---:R-:W-:Y:S05]  /*43b0*/  @!P0 BRA `(.L_x_73) ;  /* 0x0000003400688947 */ /* 0x004fea0003800000 */
.L_x_72:
[----:B------:R-:W-:Y:S02]  /*43c0*/  R2UR UR11, R21 ;  /* 0x00000000150b72ca */ /* 0x000fe400000e0000 */
[----:B------:R-:W-:Y:S02]  /*43d0*/  R2UR UR10, R20 ;  /* 0x00000000140a72ca */ /* 0x000fe400000e0000 */
[----:B------:R-:W-:Y:S04]  /*43e0*/  ISETP.NE.U32.AND P2, PT, RZ, UR4, PT ;  /* 0x00000004ff007c0c */ /* 0x000fe8000bf45070 */
[----:B------:R-:W-:Y:S05]  /*43f0*/  ISETP.NE.AND.EX P2, PT, RZ, UR5, PT, P2 ;  /* 0x00000005ff007c0c */ /* 0x000fea000bf45320 */
[----:B------:R-:W-:Y:S02]  /*4400*/  USHF.L.U32 UR11, UR11, 0x6, URZ ;  /* 0x000000060b0b7899 */ /* 0x000fe400080006ff */
[----:B------:R-:W-:Y:S01]  /*4410*/  USHF.L.U32 UR10, UR10, 0x6, URZ ;  /* 0x000000060a0a7899 */ /* 0x000fe200080006ff */
[----:B------:R-:W-:Y:S11]  /*4420*/  BRA.U !UP4, `(.L_x_74) ;  /* 0x000000010c347547 */ /* 0x000ff6000b800000 */
[----:B------:R-:W-:Y:S01]  /*4430*/  UPLOP3.LUT UP0, UPT, UPT, UPT, UP3, 0x80, 0x8 ;  /* 0x000000000008789c */ /* 0x000fe20003f0f030 */
[----:B--2---:R-:W-:Y:S02]  /*4440*/  HFMA2 R0, -RZ, RZ, 0, 5.9604644775390625e-08 ;  /* 0x00000001ff007431 */ /* 0x004fe400000001ff */
[----:B------:R-:W-:Y:S03]  /*4450*/  IMAD.MOV.U32 R60, RZ, RZ, 0x1 ;  /* 0x00000001ff3c7424 */ /* 0x000fe600078e00ff */
[----:B------:R-:W-:Y:S05]  /*4460*/  PLOP3.LUT P0, PT, PT, PT, UP0, 0x80, 0x8 ;  /* 0x000000000008781c */ /* 0x000fea0003f0f008 */
[----:B------:R-:W2:Y:S01]  /*4470*/  @UP0 LDCU.64 UR14, c[0x0][0x888] ;  /* 0x00011100ff0e07ac */ /* 0x000ea20008000a00 */
[----:B------:R-:W-:Y:S07]  /*4480*/  @UP0 UIMAD UR8, UR36, UR4, URZ ;  /* 0x00000004240802a4 */ /* 0x000fee000f8e02ff */
[----:B------:R-:W-:Y:S01]  /*4490*/  @!P0 PRMT R60, R0, 0x7610, R60 ;  /* 0x00007610003c8816 */ /* 0x000fe2000000003c */
[----:B--2---:R-:W-:Y:S03]  /*44a0*/  @UP0 UIMAD.WIDE UR14, UR8, 0x4, UR14 ;  /* 0x00000004080e08a5 */ /* 0x004fe6000f8e020e */
[----:B------:R-:W2:Y:S03]  /*44b0*/  @!UP0 LDCU UR8, c[0x0][0x880] ;  /* 0x00011000ff0887ac */ /* 0x000ea60008000800 */
[----:B------:R-:W-:Y:S01]  /*44c0*/  IMAD.U32 R8, RZ, RZ, UR14 ;  /* 0x0000000eff087e24 */ /* 0x000fe2000f8e00ff */
[----:B------:R-:W-:Y:S05]  /*44d0*/  MOV R9, UR15 ;  /* 0x0000000f00097c02 */ /* 0x000fea0008000f00 */
[----:B-----5:R3:W5:Y:S02]  /*44e0*/  @P0 LDG.E R35, desc[UR46][R8.64] ;  /* 0x0000002e08230981 */ /* 0x020764000c1e1900 */
[----:B--23--:R-:W-:Y:S07]  /*44f0*/  @!P0 IMAD.U32 R35, RZ, RZ, UR8 ;  /* 0x00000008ff238e24 */ /* 0x00cfee000f8e00ff */
.L_x_74:
[----:B-----5:R-:W-:Y:S01]  /*4500*/  @!P2 FSETP.EQ.AND P0, PT, R35, RZ, PT ;  /* 0x000000ff2300a20b */ /* 0x020fe20003f02000 */
[----:B------:R-:W-:Y:S01]  /*4510*/  @!UPT UIADD3 URZ, UPT, UPT, URZ, URZ, URZ ;  /* 0x000000fffffff290 */ /* 0x000fe2000fffe0ff */
[----:B------:R-:W-:Y:S11]  /*4520*/  @!P2 BRA `(.L_x_75) ;  /* 0x000000000014a947 */ /* 0x000ff60003800000 */
[----:B------:R-:W-:Y:S02]  /*4530*/  LOP3.LUT P2, RZ, R60, 0xff, RZ, 0xc0, !PT ;  /* 0x000000ff3cff7812 */ /* 0x000fe4000784c0ff */
[----:B------:R-:W-:Y:S04]  /*4540*/  PLOP3.LUT P0, PT, PT, PT, UP0, 0x80, 0x8 ;  /* 0x000000000008781c */ /* 0x000fe80003f0f008 */
[----:B------:R-:W-:Y:S07]  /*4550*/  PLOP3.LUT P0, PT, P0, PT, PT, 0x8, 0x80 ;  /* 0x000000000080781c */ /* 0x000fee000070e170 */
[----:B------:R-:W-:Y:S11]  /*4560*/  @P2 FSETP.EQ.AND P0, PT, R35, RZ, PT ;  /* 0x000000ff2300220b */ /* 0x000ff60003f02000 */
[----:B------:R-:W-:Y:S02]  /*4570*/  @!UPT UIADD3 URZ, UPT, UPT, URZ, URZ, URZ ;  /* 0x000000fffffff290 */ /* 0x000fe4000fffe0ff */
.L_x_75:
[----:B------:R-:W-:Y:S01]  /*4580*/  ULEA UR15, UR13, UR7, 0x3 ;  /* 0x000000070d0f7291 */ /* 0x000fe2000f8e18ff */
[----:B------:R-:W-:Y:S02]  /*4590*/  SHF.L.U32 R9, R32, 0x1f, RZ ;  /* 0x0000001f20097819 */ /* 0x000fe400000006ff */
[----:B------:R-:W-:Y:S04]  /*45a0*/  ELECT P4, URZ, PT ;  /* 0x0000000000ff782f */ /* 0x000fe80003880000 */
[----:B------:R-:W-:Y:S02]  /*45b0*/  PLOP3.LUT P4, PT, P0, P4, PT, 0xf2, 0x2f ;  /* 0x00000000002f781c */ /* 0x000fe40000789e72 */
[----:B------:R-:W3:Y:S11]  /*45c0*/  SYNCS.PHASECHK.TRANS64.TRYWAIT P2, [UR15+0x78], R9 ;  /* 0x00007809ff0075a7 */ /* 0x000ef6000804110f */
[----:B-1----:R-:W-:Y:S05]  /*45d0*/  @!P4 IADD3 R8, P0, PT, R30, 0x580, RZ ;  /* 0x000005801e08c810 */ /* 0x002fea0007f1e0ff */
[----:B--2---:R-:W-:Y:S01]  /*45e0*/  @!P4 IMAD.X R2, RZ, RZ, R31, P0 ;  /* 0x000000ffff02c224 */ /* 0x004fe200000e061f */
[----:B---3--:R-:W-:Y:S07]  /*45f0*/  @!P2 BRA `(.L_x_76) ;  /* 0x0000003000f0a947 */ /* 0x008fee0003800000 */
.L_x_151:
[----:B------:R-:W2:Y:S01]  /*4600*/  LDC.64 R12, c[0x0][0xb18] ;  /* 0x0002c600ff0c7b82 */ /* 0x000ea20000000a00 */
[----:B------:R-:W-:Y:S01]  /*4610*/  @!P4 R2UR UR8, R2 ;  /* 0x000000000208c2ca */ /* 0x000fe200000e0000 */
[----:B------:R-:W-:Y:S01]  /*4620*/  VOTEU.ALL UP2, P4 ;  /* 0x0000000000ff7886 */ /* 0x000fe20002040000 */
[----:B------:R-:W-:Y:S01]  /*4630*/  @!P4 R2UR UR9, R8 ;  /* 0x000000000809c2ca */ /* 0x000fe200000e0000 */
[----:B------:R-:W-:Y:S01]  /*4640*/  VOTEU.ALL UP1, P4 ;  /* 0x0000000000ff7886 */ /* 0x000fe20002020000 */
[----:B-1----:R-:W-:Y:S03]  /*4650*/  @!P4 IMAD.MOV.U32 R0, RZ, RZ, 0x1000 ;  /* 0x00001000ff00c424 */ /* 0x002fe600078e00ff */
[----:B------:R-:W1:Y:S01]  /*4660*/  @!P1 LDC R2, c[0x0][0xb0c] ;  /* 0x0002c300ff029b82 */ /* 0x000e620000000800 */
[----:B------:R-:W-:Y:S01]  /*4670*/  UMOV UR20, 0x0 ;  /* 0x0000000000147882 */ /* 0x000fe20000000000 */
[----:B------:R-:W-:Y:S01]  /*4680*/  UMOV UR21, 0x10000000 ;  /* 0x1000000000157882 */ /* 0x000fe20000000000 */
[----:B------:R-:W-:Y:S01]  /*4690*/  UMOV UR12, UR36 ;  /* 0x00000024000c7c82 */ /* 0x000fe20008000000 */
[----:B------:R-:W-:Y:S01]  /*46a0*/  UIADD3 UR14, UPT, UPT, UR13, 0x1, URZ ;  /* 0x000000010d0e7890 */ /* 0x000fe2000fffe0ff */
[----:B------:R-:W-:Y:S01]  /*46b0*/  @P3 SHF.R.U32.HI R27, RZ, 0x10, R17 ;  /* 0x00000010ff1b3819 */ /* 0x000fe20000011611 */
[----:B------:R-:W-:Y:S02]  /*46c0*/  VIADD R29, R29, 0x1 ;  /* 0x000000011d1d7836 */ /* 0x000fe40000000000 */
[----:B------:R-:W-:Y:S01]  /*46d0*/  IMAD.U32 R9, RZ, RZ, UR8 ;  /* 0x00000008ff097e24 */ /* 0x000fe2000f8e00ff */
[----:B------:R-:W-:Y:S01]  /*46e0*/  @!UP2 ULEA UR8, UR13, UR7, 0xc ;  /* 0x000000070d08a291 */ /* 0x000fe2000f8e60ff */
[----:B------:R-:W-:Y:S01]  /*46f0*/  IMAD.U32 R8, RZ, RZ, UR9 ;  /* 0x00000009ff087e24 */ /* 0x000fe2000f8e00ff */
[----:B------:R-:W-:Y:S02]  /*4700*/  UIADD3 UR9, UPT, UPT, UR15, 0x60, URZ ;  /* 0x000000600f097890 */ /* 0x000fe4000fffe0ff */
[----:B------:R-:W-:Y:S01]  /*4710*/  @!P4 R2UR UR19, R9 ;  /* 0x000000000913c2ca */ /* 0x000fe200000e0000 */
[----:B------:R-:W-:Y:S01]  /*4720*/  @!UP2 UIADD3 UR8, UPT, UPT, UR8, 0x200, URZ ;  /* 0x000002000808a890 */ /* 0x000fe2000fffe0ff */
[----:B------:R-:W-:Y:S01]  /*4730*/  @!P4 R2UR UR18, R8 ;  /* 0x000000000812c2ca */ /* 0x000fe200000e0000 */
[----:B------:R-:W-:Y:S01]  /*4740*/  UISETP.NE.AND UP5, UPT, UR14, 0x3, UPT ;  /* 0x000000030e00788c */ /* 0x000fe2000bfa5270 */
[----:B------:R-:W3:Y:S01]  /*4750*/  LDC.64 R8, c[0x0][0xb10] ;  /* 0x0002c400ff087b82 */ /* 0x000ee20000000a00 */
[----:B------:R-:W-:Y:S02]  /*4760*/  UPRMT UR16, UR37, 0x654, UR9 ;  /* 0x0000065425107896 */ /* 0x000fe40008000009 */
[----:B------:R-:W-:Y:S02]  /*4770*/  USEL UR17, URZ, 0x1, UP5 ;  /* 0x00000001ff117887 */ /* 0x000fe4000a800000 */
[----:B------:R-:W-:Y:S04]  /*4780*/  USEL UR14, UR14, URZ, UP5 ;  /* 0x000000ff0e0e7287 */ /* 0x000fe8000a800000 */
[----:B------:R-:W-:Y:S01]  /*4790*/  ULEA UR13, UR14, UR7, 0x3 ;  /* 0x000000070e0d7291 */ /* 0x000fe2000f8e18ff */
[----:B------:R-:W-:Y:S01]  /*47a0*/  LOP3.LUT R32, R32, UR17, RZ, 0x3c, !PT ;  /* 0x0000001120207c12 */ /* 0x000fe2000f8e3cff */
[----:B------:R1:W-:Y:S01]  /*47b0*/  @!UP1 UTMALDG.3D [UR8], [UR18], desc[UR20] ;  /* 0x00001408120095b4 */ /* 0x0003e20008011000 */
[----:B------:R5:W-:Y:S02]  /*47c0*/  @!P4 SYNCS.ARRIVE.TRANS64.RED.A0TR RZ, [UR15+0x60], R0 ;  /* 0x00006000ffffc9a7 */ /* 0x000be4000830040f */
[----:B------:R-:W-:Y:S01]  /*47d0*/  SHF.L.U32 R20, R32, 0x1f, RZ ;  /* 0x0000001f20147819 */ /* 0x000fe200000006ff */
[C---:B---3--:R-:W-:Y:S01]  /*47e0*/  @!P1 IMAD.HI.U32 R8, R11.reuse, R8, RZ ;  /* 0x000000080b089227 */ /* 0x048fe200078e00ff */
[----:B--2---:R-:W-:Y:S02]  /*47f0*/  @!P1 ISETP.NE.AND P0, PT, R12, 0x1, PT ;  /* 0x000000010c00980c */ /* 0x004fe40003f05270 */
[----:B-1----:R-:W-:Y:S01]  /*4800*/  @!P1 ISETP.NE.AND P2, PT, R2, 0x1, PT ;  /* 0x000000010200980c */ /* 0x002fe20003f45270 */
[----:B------:R-:W-:Y:S01]  /*4810*/  SYNCS.ARRIVE.TRANS64.RED.A1T0 RZ, [UR16], RZ ;  /* 0x000000ffffff79a7 */ /* 0x000fe20008100410 */
[C---:B------:R-:W-:Y:S01]  /*4820*/  @!P1 IMAD.HI.U32 R13, R10.reuse, R13, RZ ;  /* 0x0000000d0a0d9227 */ /* 0x040fe200078e00ff */
[----:B------:R-:W-:Y:S04]  /*4830*/  @!P1 SHF.R.U32.HI R8, RZ, R9, R8 ;  /* 0x00000009ff089219 */ /* 0x000fe80000011608 */
[----:B------:R-:W-:Y:S01]  /*4840*/  @!P1 SEL R8, R11, R8, !P2 ;  /* 0x000000080b089207 */ /* 0x000fe20005000000 */
[----:B------:R-:W1:Y:S01]  /*4850*/  SYNCS.PHASECHK.TRANS64.TRYWAIT P5, [UR13+0x78], R20 ;  /* 0x00007814ff0075a7 */ /* 0x000e6200080a110d */
[----:B-----5:R-:W2:Y:S02]  /*4860*/  @!P1 LDC R0, c[0x0][0xb20] ;  /* 0x0002c800ff009b82 */ /* 0x020ea40000000800 */
[----:B--2---:R-:W-:Y:S04]  /*4870*/  @!P1 SHF.R.U32.HI R0, RZ, R0, R13 ;  /* 0x00000000ff009219 */ /* 0x004fe8000001160d */
[----:B------:R-:W-:Y:S05]  /*4880*/  @!P1 SEL R9, R10, R0, !P0 ;  /* 0x000000000a099207 */ /* 0x000fea0004000000 */
[----:B------:R-:W-:Y:S02]  /*4890*/  @!P1 IMAD.IADD R0, R9, 0x1, -R8 ;  /* 0x0000000109009824 */ /* 0x000fe400078e0a08 */
[----:B------:R-:W-:Y:S02]  /*48a0*/  @!P1 IMAD.IADD R8, R8, 0x1, -R9 ;  /* 0x0000000108089824 */ /* 0x000fe400078e0a09 */
[----:B------:R-:W-:Y:S02]  /*48b0*/  @!P1 IMAD R11, R0, R2, R11 ;  /* 0x00000002000b9224 */ /* 0x000fe400078e020b */
[----:B------:R-:W-:Y:S01]  /*48c0*/  @!P1 IMAD R10, R8, R12, R10 ;  /* 0x0000000c080a9224 */ /* 0x000fe200078e020a */
[----:B-1----:R-:W-:Y:S06]  /*48d0*/  @!P5 BRA `(.L_x_77) ;  /* 0x000000300050d947 */ /* 0x002fec0003800000 */
.L_x_153:
[----:B------:R-:W-:Y:S01]  /*48e0*/  @!P4 IADD3 R2, P0, PT, R30, 0x580, RZ ;  /* 0x000005801e02c810 */ /* 0x000fe20007f1e0ff */
[----:B------:R-:W-:Y:S01]  /*48f0*/  UMOV UR18, 0x0 ;  /* 0x0000000000127882 */ /* 0x000fe20000000000 */
[----:B------:R-:W-:Y:S01]  /*4900*/  UMOV UR19, 0x10000000 ;  /* 0x1000000000137882 */ /* 0x000fe20000000000 */
[----:B------:R-:W-:Y:S01]  /*4910*/  VOTEU.ALL UP1, P4 ;  /* 0x0000000000ff7886 */ /* 0x000fe20002020000 */
[----:B------:R-:W-:Y:S01]  /*4920*/  @!P4 R2UR UR9, R2 ;  /* 0x000000000209c2ca */ /* 0x000fe200000e0000 */
[----:B-1----:R-:W-:Y:S01]  /*4930*/  @!P4 IMAD.X R0, RZ, RZ, R31, P0 ;  /* 0x000000ffff00c224 */ /* 0x002fe200000e061f */
[----:B------:R-:W-:Y:S01]  /*4940*/  UMOV UR12, UR36 ;  /* 0x00000024000c7c82 */ /* 0x000fe20008000000 */
[----:B------:R-:W-:Y:S01]  /*4950*/  @P3 R2UR UR36, R27 ;  /* 0x000000001b2432ca */ /* 0x000fe200000e0000 */
[----:B------:R-:W-:Y:S01]  /*4960*/  @!UP1 ULEA UR15, UR14, UR7, 0xc ;  /* 0x000000070e0f9291 */ /* 0x000fe2000f8e60ff */
[----:B------:R-:W-:Y:S01]  /*4970*/  ISETP.NE.AND P0, PT, R29, 0x2, PT ;  /* 0x000000021d00780c */ /* 0x000fe20003f05270 */
[----:B------:R-:W-:Y:S01]  /*4980*/  @!UP1 UIADD3 UR10, UPT, UPT, UR10, 0x20, URZ ;  /* 0x000000200a0a9890 */ /* 0x000fe2000fffe0ff */
[----:B------:R-:W-:Y:S01]  /*4990*/  @!P4 R2UR UR8, R0 ;  /* 0x000000000008c2ca */ /* 0x000fe200000e0000 */
[----:B------:R-:W-:Y:S01]  /*49a0*/  IMAD.IADD R20, R10, 0x1, R58 ;  /* 0x000000010a147824 */ /* 0x000fe200078e023a */
[----:B------:R-:W-:Y:S01]  /*49b0*/  SEL R0, RZ, 0x1, P0 ;  /* 0x00000001ff007807 */ /* 0x000fe20000000000 */
[----:B------:R-:W-:Y:S01]  /*49c0*/  IMAD.IADD R21, R11, 0x1, R59 ;  /* 0x000000010b157824 */ /* 0x000fe200078e023b */
[----:B------:R-:W-:Y:S02]  /*49d0*/  SEL R29, R29, RZ, P0 ;  /* 0x000000ff1d1d7207 */ /* 0x000fe40000000000 */
[----:B------:R-:W-:Y:S01]  /*49e0*/  IMAD.U32 R8, RZ, RZ, UR9 ;  /* 0x00000009ff087e24 */ /* 0x000fe2000f8e00ff */
[----:B------:R-:W-:Y:S01]  /*49f0*/  UIADD3 UR9, UPT, UPT, UR13, 0x60, URZ ;  /* 0x000000600d097890 */ /* 0x000fe2000fffe0ff */
[----:B------:R-:W-:Y:S03]  /*4a00*/  LOP3.LUT R28, R28, R0, RZ, 0x3c, !PT ;  /* 0x000000001c1c7212 */ /* 0x000fe600078e3cff */
[----:B------:R-:W-:Y:S02]  /*4a10*/  @!P4 R2UR UR16, R8 ;  /* 0x000000000810c2ca */ /* 0x000fe400000e0000 */
[----:B------:R-:W-:Y:S01]  /*4a20*/  IMAD.U32 R9, RZ, RZ, UR8 ;  /* 0x00000008ff097e24 */ /* 0x000fe2000f8e00ff */
[----:B------:R-:W-:Y:S01]  /*4a30*/  @!UP1 UIADD3 UR8, UPT, UPT, UR15, 0x200, URZ ;  /* 0x000002000f089890 */ /* 0x000fe2000fffe0ff */
[----:B------:R-:W-:Y:S01]  /*4a40*/  VOTEU.ALL UP1, P4 ;  /* 0x0000000000ff7886 */ /* 0x000fe20002020000 */
[----:B------:R-:W-:Y:S02]  /*4a50*/  UPRMT UR15, UR37, 0x654, UR9 ;  /* 0x00000654250f7896 */ /* 0x000fe40008000009 */
[----:B------:R-:W-:Y:S11]  /*4a60*/  @!P4 R2UR UR17, R9 ;  /* 0x000000000911c2ca */ /* 0x000ff600000e0000 */
[----:B------:R-:W-:Y:S02]  /*4a70*/  @!UPT UIADD3 URZ, UPT, UPT, URZ, URZ, URZ ;  /* 0x000000fffffff290 */ /* 0x000fe4000fffe0ff */
[----:B------:R2:W-:Y:S01]  /*4a80*/  @!UP1 UTMALDG.3D [UR8], [UR16], desc[UR18] ;  /* 0x00001208100095b4 */ /* 0x0005e20008011000 */
[----:B------:R2:W-:Y:S01]  /*4a90*/  @!P4 SYNCS.ARRIVE.TRANS64.RED.A0TR RZ, [UR13+0x60], R25 ;  /* 0x00006019ffffc9a7 */ /* 0x0005e2000830040d */
[----:B------:R-:W-:Y:S04]  /*4aa0*/  UIADD3 UR13, UPT, UPT, UR14, 0x1, URZ ;  /* 0x000000010e0d7890 */ /* 0x000fe8000fffe0ff */
[----:B------:R-:W-:Y:S04]  /*4ab0*/  UISETP.NE.AND UP1, UPT, UR13, 0x3, UPT ;  /* 0x000000030d00788c */ /* 0x000fe8000bf25270 */
[----:B------:R-:W-:Y:S02]  /*4ac0*/  USEL UR14, URZ, 0x1, UP1 ;  /* 0x00000001ff0e7887 */ /* 0x000fe40008800000 */
[----:B------:R-:W-:Y:S02]  /*4ad0*/  USEL UR13, UR13, URZ, UP1 ;  /* 0x000000ff0d0d7287 */ /* 0x000fe40008800000 */
[----:B------:R-:W-:Y:S02]  /*4ae0*/  UPLOP3.LUT UP1, UPT, UPT, UPT, UPT, 0x80, 0x8 ;  /* 0x000000000008789c */ /* 0x000fe40003f2f070 */
[----:B------:R-:W-:Y:S01]  /*4af0*/  LOP3.LUT R32, R32, UR14, RZ, 0x3c, !PT ;  /* 0x0000000e20207c12 */ /* 0x000fe2000f8e3cff */
[----:B------:R-:W-:Y:S01]  /*4b00*/  SYNCS.ARRIVE.TRANS64.RED.A1T0 RZ, [UR15], RZ ;  /* 0x000000ffffff79a7 */ /* 0x000fe2000810040f */
[----:B------:R-:W-:Y:S07]  /*4b10*/  @P3 BRA `(.L_x_78) ;  /* 0xfffffff4001c3947 */ /* 0x000fee000383ffff */
[----:B------:R-:W-:Y:S01]  /*4b20*/  UIADD3 UR7, UPT, UPT, UR7, 0x78, URZ ;  /* 0x0000007807077890 */ /* 0x000fe2000fffe0ff */
[----:B------:R-:W-:-:S03]  /*4b30*/  SHF.L.U32 R2, R32, 0x1f, RZ ;  /* 0x0000001f20027819 */ /* 0x000fc600000006ff */
[----:B------:R-:W-:-:S09]  /*4b40*/  ULEA UR4, UR13, UR7, 0x3 ;  /* 0x000000070d047291 */ /* 0x000fd2000f8e18ff */
[----:B------:R-:W1:Y:S02]  /*4b50*/  SYNCS.PHASECHK.TRANS64.TRYWAIT P0, [UR4], R2 ;  /* 0x00000002ff0075a7 */ /* 0x000e640008001104 */
[----:B-1----:R-:W-:Y:S05]  /*4b60*/  @!P0 BRA `(.L_x_79) ;  /* 0x0000002c00c48947 */ /* 0x002fea0003800000 */
.L_x_155:
        /* <DEDUP_REMOVED lines=9> */
.L_x_157:
[----:B------:R-:W-:-:S04]  /*4c00*/  UIADD3 UR5, UPT, UPT, UR5, 0x1, URZ ;  /* 0x0000000105057890 */ /* 0x000fc8000fffe0ff */
[----:B------:R-:W-:-:S04]  /*4c10*/  UISETP.NE.AND UP0, UPT, UR5, 0x3, UPT ;  /* 0x000000030500788c */ /* 0x000fc8000bf05270 */
[----:B------:R-:W-:Y:S02]  /*4c20*/  USEL UR4, URZ, 0x1, UP0 ;  /* 0x00000001ff047887 */ /* 0x000fe40008000000 */
[----:B------:R-:W-:-:S04]  /*4c30*/  USEL UR5, UR5, URZ, UP0 ;  /* 0x000000ff05057287 */ /* 0x000fc80008000000 */
[----:B------:R-:W-:Y:S01]  /*4c40*/  ULEA UR5, UR5, UR7, 0x3 ;  /* 0x0000000705057291 */ /* 0x000fe2000f8e18ff */
[----:B-1----:R-:W-:-:S04]  /*4c50*/  LOP3.LUT R2, R32, UR4, RZ, 0x3c, !PT ;  /* 0x0000000420027c12 */ /* 0x002fc8000f8e3cff */
[----:B------:R-:W-:Y:S01]  /*4c60*/  SHF.L.U32 R2, R2, 0x1f, RZ ;  /* 0x0000001f02027819 */ /* 0x000fe200000006ff */
[----:B------:R-:W-:-:S07]  /*4c70*/  IMAD.U32 R0, RZ, RZ, UR5 ;  /* 0x00000005ff007e24 */ /* 0x000fce000f8e00ff */
.L_x_81:
[----:B-1----:R1:W3:Y:S02]  /*4c80*/  SYNCS.PHASECHK.TRANS64.TRYWAIT P0, [R0+URZ], R2 ;  /* 0x00000002000075a7 */ /* 0x0022e400080011ff */
[----:B---3--:R-:W-:Y:S05]  /*4c90*/  @!P0 NANOSLEEP.SYNCS 0x989680 ;  /* 0x009896800000895d */ /* 0x008fea0003900000 */
[----:B------:R-:W3:Y:S02]  /*4ca0*/  @!P0 SYNCS.PHASECHK.TRANS64 P0, [R0+URZ], R2 ;  /* 0x00000002000085a7 */ /* 0x000ee400080010ff */
[----:B--23--:R-:W-:Y:S05]  /*4cb0*/  @P0 EXIT ;  /* 0x000000000000094d */ /* 0x00cfea0003800000 */
[----:B------:R-:W-:Y:S05]  /*4cc0*/  BRA `(.L_x_81) ;  /* 0xfffffffc00ec7947 */ /* 0x000fea000383ffff */
.L_x_69:
[----:B------:R-:W-:-:S06]  /*4cd0*/  UISETP.GE.AND UP1, UPT, UR8, 0x4, UPT ;  /* 0x000000040800788c */ /* 0x000fcc000bf26270 */
[----:B------:R-:W-:-:S13]  /*4ce0*/  PLOP3.LUT P0, PT, PT, PT, UP1, 0x80, 0x8 ;  /* 0x000000000008781c */ /* 0x000fda0003f0f018 */
[----:B------:R-:W-:Y:S05]  /*4cf0*/  @!P0 EXIT ;  /* 0x000000000000894d */ /* 0x000fea0003800000 */
[----:B------:R-:W-:Y:S01]  /*4d00*/  BAR.SYNC.DEFER_BLOCKING 0x6, 0xa0 ;  /* 0x0182800000007b1d */ /* 0x000fe20000010000 */
[C---:B------:R-:W-:Y:S01]  /*4d10*/  IMAD.SHL.U32 R3, R70.reuse, 0x20, RZ ;  /* 0x0000002046037824 */ /* 0x040fe200078e00ff */
[C---:B------:R-:W-:Y:S01]  /*4d20*/  LOP3.LUT P0, RZ, R70.reuse, 0x4, RZ, 0xc0, !PT ;  /* 0x0000000446ff7812 */ /* 0x040fe2000780c0ff */
[C---:B------:R-:W-:Y:S02]  /*4d30*/  IMAD.SHL.U32 R64, R70.reuse, 0x10, RZ ;  /* 0x0000001046407824 */ /* 0x040fe400078e00ff */
[C---:B------:R-:W-:Y:S01]  /*4d40*/  IMAD.SHL.U32 R2, R70.reuse, 0x4, RZ ;  /* 0x0000000446027824 */ /* 0x040fe200078e00ff */
[----:B------:R-:W-:Y:S02]  /*4d50*/  UMOV UR48, 0x400 ;  /* 0x0000040000307882 */ /* 0x000fe40000000000 */
[----:B------:R-:W1:Y:S01]  /*4d60*/  LDC R63, c[0x0][0x370] ;  /* 0x0000dc00ff3f7b82 */ /* 0x000e620000000800 */
[----:B------:R-:W-:Y:S01]  /*4d70*/  ULEA UR48, UR37, UR48, 0x18 ;  /* 0x0000003025307291 */ /* 0x000fe2000f8ec0ff */
[----:B------:R-:W-:Y:S01]  /*4d80*/  LOP3.LUT R4, R3, 0xc0, RZ, 0xc0, !PT ;  /* 0x000000c003047812 */ /* 0x000fe200078ec0ff */
[----:B------:R-:W-:Y:S01]  /*4d90*/  IMAD.U32 R32, R70, 0x10000, RZ ;  /* 0x0001000046207824 */ /* 0x000fe200078e00ff */
[----:B------:R-:W-:Y:S01]  /*4da0*/  LOP3.LUT R64, R64, 0x600, RZ, 0xc0, !PT ;  /* 0x0000060040407812 */ /* 0x000fe200078ec0ff */
[----:B------:R-:W-:Y:S01]  /*4db0*/  IMAD.MOV.U32 R69, RZ, RZ, 0x10 ;  /* 0x00000010ff457424 */ /* 0x000fe200078e00ff */
[----:B------:R-:W-:Y:S01]  /*4dc0*/  LOP3.LUT R2, R4, 0x18, R2, 0xf8, !PT ;  /* 0x0000001804027812 */ /* 0x000fe200078ef802 */
[----:B------:R-:W-:Y:S01]  /*4dd0*/  IMAD.MOV.U32 R31, RZ, RZ, RZ ;  /* 0x000000ffff1f7224 */ /* 0x000fe200078e00ff */
[----:B------:R-:W2:Y:S01]  /*4de0*/  LDC R28, c[0x0][0xb0c] ;  /* 0x0002c300ff1c7b82 */ /* 0x000ea20000000800 */
[----:B------:R-:W-:Y:S01]  /*4df0*/  SHF.R.U32.HI R4, RZ, 0x1, R70 ;  /* 0x00000001ff047819 */ /* 0x000fe20000011646 */
[----:B------:R-:W-:Y:S01]  /*4e00*/  IMAD.MOV.U32 R68, RZ, RZ, RZ ;  /* 0x000000ffff447224 */ /* 0x000fe200078e00ff */
[--C-:B------:R-:W-:Y:S01]  /*4e10*/  LOP3.LUT R64, R64, 0x20, R3.reuse, 0xf8, !PT ;  /* 0x0000002040407812 */ /* 0x100fe200078ef803 */
[----:B------:R-:W-:Y:S01]  /*4e20*/  IMAD.MOV.U32 R73, RZ, RZ, RZ ;  /* 0x000000ffff497224 */ /* 0x000fe200078e00ff */
[----:B------:R-:W-:Y:S01]  /*4e30*/  LOP3.LUT R32, R32, 0x600000, RZ, 0xc0, !PT ;  /* 0x0060000020207812 */ /* 0x000fe200078ec0ff */
[----:B------:R-:W-:Y:S01]  /*4e40*/  IMAD.MOV.U32 R67, RZ, RZ, RZ ;  /* 0x000000ffff437224 */ /* 0x000fe200078e00ff */
[----:B------:R-:W-:Y:S01]  /*4e50*/  LOP3.LUT R2, R2, 0x8, R4, 0x78, !PT ;  /* 0x0000000802027812 */ /* 0x000fe200078e7804 */
[----:B------:R-:W4:Y:S01]  /*4e60*/  LDC R61, c[0x0][0xb20] ;  /* 0x0002c800ff3d7b82 */ /* 0x000f220000000800 */
[----:B------:R-:W3:Y:S01]  /*4e70*/  LDS R0, [UR48+0x150] ;  /* 0x00015030ff007984 */ /* 0x000ee20008000800 */
[----:B------:R-:W-:Y:S01]  /*4e80*/  LOP3.LUT R64, R64, 0x100, R3, 0xf8, !PT ;  /* 0x0000010040407812 */ /* 0x000fe200078ef803 */
[----:B------:R-:W1:Y:S01]  /*4e90*/  LDCU.64 UR54, c[0x0][0x348] ;  /* 0x00006900ff3677ac */ /* 0x000e620008000a00 */
[----:B------:R-:W-:-:S02]  /*4ea0*/  LOP3.LUT R70, R70, 0x60, RZ, 0xc0, !PT ;  /* 0x0000006046467812 */ /* 0x000fc400078ec0ff */
[----:B------:R-:W-:Y:S01]  /*4eb0*/  LOP3.LUT R64, R64, R2, RZ, 0xfc, !PT ;  /* 0x0000000240407212 */ /* 0x000fe200078efcff */
[----:B------:R-:W1:Y:S01]  /*4ec0*/  LDCU.64 UR38, c[0x0][0x888] ;  /* 0x00011100ff2677ac */ /* 0x000e620008000a00 */
[----:B------:R-:W1:Y:S01]  /*4ed0*/  LDC R27, c[0x0][0xb30] ;  /* 0x0002cc00ff1b7b82 */ /* 0x000e620000000800 */
[----:B------:R-:W-:Y:S01]  /*4ee0*/  SEL R69, R69, 0xfffffff0, !P0 ;  /* 0xfffffff045457807 */ /* 0x000fe20004000000 */
[----:B------:R-:W1:Y:S01]  /*4ef0*/  LDCU.64 UR44, c[0x0][0x890] ;  /* 0x00011200ff2c77ac */ /* 0x000e620008000a00 */
[----:B------:R-:W-:-:S05]  /*4f00*/  UMOV UR51, 0x1 ;  /* 0x0000000100337882 */ /* 0x000fca0000000000 */
[----:B------:R-:W1:Y:S01]  /*4f10*/  LDC.64 R56, c[0x0][0xb10] ;  /* 0x0002c400ff387b82 */ /* 0x000e620000000a00 */
[----:B------:R-:W-:Y:S01]  /*4f20*/  UMOV UR56, URZ ;  /* 0x000000ff00387c82 */ /* 0x000fe20008000000 */
[----:B------:R-:W-:Y:S01]  /*4f30*/  UIADD3 UR52, UPT, UPT, UR48, 0x200, URZ ;  /* 0x0000020030347890 */ /* 0x000fe2000fffe0ff */
[----:B------:R-:W-:Y:S01]  /*4f40*/  UMOV UR50, URZ ;  /* 0x000000ff00327c82 */ /* 0x000fe20008000000 */
[----:B------:R-:W-:-:S04]  /*4f50*/  UMOV UR49, URZ ;  /* 0x000000ff00317c82 */ /* 0x000fc80008000000 */
[----:B------:R-:W1:Y:S08]  /*4f60*/  LDC.64 R24, c[0x0][0xb18] ;  /* 0x0002c600ff187b82 */ /* 0x000e700000000a00 */
[----:B------:R-:W1:Y:S08]  /*4f70*/  LDC.64 R22, c[0x0][0xb28] ;  /* 0x0002ca00ff167b82 */ /* 0x000e700000000a00 */
[----:B------:R-:W1:Y:S01]  /*4f80*/  LDC.64 R54, c[0x0][0x8b0] ;  /* 0x00022c00ff367b82 */ /* 0x000e620000000a00 */
[----:B---3--:R-:W-:-:S07]  /*4f90*/  IMAD.IADD R32, R0, 0x1, R32 ;  /* 0x0000000100207824 */ /* 0x008fce00078e0220 */
[----:B------:R-:W3:Y:S08]  /*4fa0*/  LDC.64 R52, c[0x0][0x8a8] ;  /* 0x00022a00ff347b82 */ /* 0x000ef00000000a00 */
[----:B--2-4-:R-:W1:Y:S02]  /*4fb0*/  LDC R62, c[0x0][0x374] ;  /* 0x0000dd00ff3e7b82 */ /* 0x014e640000000800 */
.L_x_112:
[----:B------:R-:W-:Y:S02]  /*4fc0*/  LEA R0, R73, UR48, 0x3 ;  /* 0x0000003049007c11 */ /* 0x000fe4000f8e18ff */
[----:B------:R-:W-:Y:S02]  /*4fd0*/  SHF.L.U32 R2, R67, 0x1f, RZ ;  /* 0x0000001f43027819 */ /* 0x000fe400000006ff */
[----:B-1----:R-:W-:Y:S02]  /*4fe0*/  LEA R16, R73, UR48, 0x4 ;  /* 0x0000003049107c11 */ /* 0x002fe4000f8e20ff */
[----:B------:R-:W2:Y:S02]  /*4ff0*/  SYNCS.PHASECHK.TRANS64.TRYWAIT P0, [R0+URZ+0xa0], R2 ;  /* 0x0000a002000075a7 */ /* 0x000ea400080011ff */
[----:B--2---:R-:W-:Y:S05]  /*5000*/  @!P0 BRA `(.L_x_82) ;  /* 0x0000002800cc8947 */ /* 0x004fea0003800000 */
.L_x_158:
[----:B------:R-:W4:Y:S01]  /*5010*/  LDC.64 R10, c[0x0][0xb10] ;  /* 0x0002c400ff0a7b82 */ /* 0x000f220000000a00 */
[----:B------:R-:W3:Y:S01]  /*5020*/  LDS.128 R16, [R16+0x130] ;  /* 0x0001300010107984 */ /* 0x000ee20000000c00 */
[----:B-1----:R-:W-:Y:S01]  /*5030*/  ISETP.NE.AND P1, PT, R27, 0x1, PT ;  /* 0x000000011b00780c */ /* 0x002fe20003f25270 */
[----:B--2---:R-:W-:Y:S01]  /*5040*/  VIADD R0, R0, 0xb0 ;  /* 0x000000b000007836 */ /* 0x004fe20000000000 */
[----:B------:R-:W-:Y:S04]  /*5050*/  ISETP.GE.AND P0, PT, R26, 0x1, PT ;  /* 0x000000011a00780c */ /* 0x000fe80003f06270 */
[----:B------:R-:W1:Y:S01]  /*5060*/  LDC.64 R8, c[0x0][0xb18] ;  /* 0x0002c600ff087b82 */ /* 0x000e620000000a00 */
[----:B------:R-:W-:Y:S01]  /*5070*/  PRMT R0, RZ, 0x654, R0 ;  /* 0x00000654ff007816 */ /* 0x000fe20000000000 */
[----:B------:R-:W-:Y:S01]  /*5080*/  @!PT LDS RZ, [RZ] ;  /* 0x00000000fffff984 */ /* 0x000fe20000000800 */
[----:B------:R-:W-:Y:S01]  /*5090*/  @!PT LDS RZ, [RZ] ;  /* 0x00000000fffff984 */ /* 0x000fe20000000800 */
[----:B------:R-:W-:Y:S01]  /*50a0*/  @!PT LDS RZ, [RZ] ;  /* 0x00000000fffff984 */ /* 0x000fe20000000800 */
[----:B------:R-:W-:Y:S01]  /*50b0*/  @!PT LDS RZ, [RZ] ;  /* 0x00000000fffff984 */ /* 0x000fe20000000800 */
[----:B------:R2:W-:Y:S06]  /*50c0*/  MEMBAR.ALL.CTA ;  /* 0x0000000000007992 */ /* 0x0005ec0000008000 */
[----:B--2---:R-:W2:Y:S01]  /*50d0*/  FENCE.VIEW.ASYNC.S ;  /* 0x00000000000073c6 */ /* 0x004ea20000000000 */
[----:B------:R-:W1:Y:S08]  /*50e0*/  @!P1 LDC R12, c[0x0][0xb20] ;  /* 0x0002c800ff0c9b82 */ /* 0x000e700000000800 */
[----:B------:R-:W1:Y:S01]  /*50f0*/  @!P1 LDC R7, c[0x0][0xb0c] ;  /* 0x0002c300ff079b82 */ /* 0x000e620000000800 */
[----:B--2---:R2:W-:Y:S01]  /*5100*/  SYNCS.ARRIVE.TRANS64.RED.A1T0 RZ, [R0+URZ], RZ ;  /* 0x000000ff00ff79a7 */ /* 0x0045e200081004ff */
[----:B---3--:R-:W-:Y:S04]  /*5110*/  LOP3.LUT P4, RZ, R18, 0x1, RZ, 0xc0, !PT ;  /* 0x0000000112ff7812 */ /* 0x008fe8000788c0ff */
[----:B------:R-:W-:Y:S09]  /*5120*/  P2R R71, PR, RZ, 0x10 ;  /* 0x00000010ff477803 */ /* 0x000ff20000000000 */
[----:B------:R-:W-:Y:S02]  /*5130*/  @P4 MOV R30, R16 ;  /* 0x00000010001e4202 */ /* 0x000fe40000000f00 */
[----:B------:R-:W-:Y:S01]  /*5140*/  @P4 LOP3.LUT R29, R17, 0xffff, RZ, 0xc0, !PT ;  /* 0x0000ffff111d4812 */ /* 0x000fe200078ec0ff */
[----:B--2-4-:R-:W-:Y:S06]  /*5150*/  @!P0 BRA `(.L_x_83) ;  /* 0x0000000000a48947 */ /* 0x014fec0003800000 */
[----:B------:R-:W-:Y:S01]  /*5160*/  IMAD.HI.U32 R0, R62, R25, RZ ;  /* 0x000000193e007227 */ /* 0x000fe200078e00ff */
[----:B------:R-:W-:Y:S02]  /*5170*/  ISETP.NE.AND P0, PT, R24, 0x1, PT ;  /* 0x000000011800780c */ /* 0x000fe40003f05270 */
[----:B------:R-:W-:Y:S01]  /*5180*/  ISETP.NE.AND P2, PT, R26, 0x1, PT ;  /* 0x000000011a00780c */ /* 0x000fe20003f45270 */
[----:B------:R-:W-:Y:S01]  /*5190*/  IMAD.HI.U32 R4, R63, R56, RZ ;  /* 0x000000383f047227 */ /* 0x000fe200078e00ff */
[----:B------:R-:W-:Y:S02]  /*51a0*/  SHF.R.U32.HI R0, RZ, R61, R0 ;  /* 0x0000003dff007219 */ /* 0x000fe40000011600 */
[----:B------:R-:W-:Y:S01]  /*51b0*/  ISETP.NE.AND P3, PT, R28, 0x1, PT ;  /* 0x000000011c00780c */ /* 0x000fe20003f65270 */
[----:B------:R-:W-:Y:S01]  /*51c0*/  IMAD.HI.U32 R6, R29, R25, RZ ;  /* 0x000000191d067227 */ /* 0x000fe200078e00ff */
[-C--:B------:R-:W-:Y:S02]  /*51d0*/  SHF.R.U32.HI R4, RZ, R57.reuse, R4 ;  /* 0x00000039ff047219 */ /* 0x080fe40000011604 */
[----:B------:R-:W-:Y:S01]  /*51e0*/  SEL R0, R62, R0, !P0 ;  /* 0x000000003e007207 */ /* 0x000fe20004000000 */
[----:B------:R-:W-:Y:S01]  /*51f0*/  IMAD.HI.U32 R5, R30, R56, RZ ;  /* 0x000000381e057227 */ /* 0x000fe200078e00ff */
[----:B------:R-:W-:Y:S03]  /*5200*/  SEL R4, R63, R4, !P3 ;  /* 0x000000043f047207 */ /* 0x000fe60005800000 */
[-C--:B------:R-:W-:Y:S01]  /*5210*/  IMAD.HI.U32 R3, R0, R22.reuse, RZ ;  /* 0x0000001600037227 */ /* 0x080fe200078e00ff */
[----:B------:R-:W-:Y:S03]  /*5220*/  SHF.R.U32.HI R5, RZ, R57, R5 ;  /* 0x00000039ff057219 */ /* 0x000fe60000011605 */
[----:B------:R-:W-:Y:S01]  /*5230*/  IMAD.HI.U32 R2, R4, R22, RZ ;  /* 0x0000001604027227 */ /* 0x000fe200078e00ff */
[----:B------:R-:W-:Y:S02]  /*5240*/  @P2 SHF.R.U32.HI R0, RZ, R23, R3 ;  /* 0x00000017ff002219 */ /* 0x000fe40000011603 */
[----:B------:R-:W-:Y:S02]  /*5250*/  SHF.R.U32.HI R3, RZ, R61, R6 ;  /* 0x0000003dff037219 */ /* 0x000fe40000011606 */
[----:B------:R-:W-:Y:S01]  /*5260*/  @P2 SHF.R.U32.HI R4, RZ, R23, R2 ;  /* 0x00000017ff042219 */ /* 0x000fe20000011602 */
[----:B------:R-:W-:Y:S01]  /*5270*/  IMAD R0, R26, R0, RZ ;  /* 0x000000001a007224 */ /* 0x000fe200078e02ff */
[----:B------:R-:W-:Y:S02]  /*5280*/  SEL R3, R29, R3, !P0 ;  /* 0x000000031d037207 */ /* 0x000fe40004000000 */
[----:B------:R-:W-:Y:S01]  /*5290*/  SEL R2, R30, R5, !P3 ;  /* 0x000000051e027207 */ /* 0x000fe20005800000 */
[----:B------:R-:W-:Y:S01]  /*52a0*/  IMAD R5, R26, R4, RZ ;  /* 0x000000041a057224 */ /* 0x000fe200078e02ff */
[C---:B------:R-:W-:Y:S01]  /*52b0*/  ISETP.GE.AND P0, PT, R3.reuse, R0, PT ;  /* 0x000000000300720c */ /* 0x040fe20003f06270 */
[C---:B------:R-:W-:Y:S03]  /*52c0*/  IMAD.HI.U32 R0, R3.reuse, R22, RZ ;  /* 0x0000001603007227 */ /* 0x040fe600078e00ff */
[C---:B------:R-:W-:Y:S02]  /*52d0*/  ISETP.GE.OR P0, PT, R2.reuse, R5, P0 ;  /* 0x000000050200720c */ /* 0x040fe40000706670 */
[----:B------:R-:W-:Y:S04]  /*52e0*/  SHF.R.U32.HI R0, RZ, R23, R0 ;  /* 0x00000017ff007219 */ /* 0x000fe80000011600 */
[C---:B------:R-:W-:Y:S05]  /*52f0*/  SEL R6, R3.reuse, R0, !P2 ;  /* 0x0000000003067207 */ /* 0x040fea0005000000 */
        /* <DEDUP_REMOVED lines=14> */
[----:B------:R-:W-:Y:S07]  /*53e0*/  IMAD R29, R3, R24, R29 ;  /* 0x00000018031d7224 */ /* 0x000fee00078e021d */
.L_x_83:
[----:B-1----:R-:W-:Y:S01]  /*53f0*/  @!P1 ISETP.NE.AND P0, PT, R8, 0x1, PT ;  /* 0x000000010800980c */ /* 0x002fe20003f05270 */
[----:B------:R-:W-:Y:S01]  /*5400*/  @!P1 IMAD.HI.U32 R0, R30, R10, RZ ;  /* 0x0000000a1e009227 */ /* 0x000fe200078e00ff */
[----:B------:R-:W-:Y:S01]  /*5410*/  @!P1 ISETP.NE.AND P2, PT, R7, 0x1, PT ;  /* 0x000000010700980c */ /* 0x000fe20003f45270 */
[----:B------:R-:W-:Y:S01]  /*5420*/  ULOP3.LUT UP0, URZ, UR52, 0x1b0, URZ, 0xc0, !UPT ;  /* 0x000001b034ff7892 */ /* 0x000fe2000f80c0ff */
[----:B------:R-:W-:Y:S01]  /*5430*/  R2UR UR42, R21 ;  /* 0x00000000152a72ca */ /* 0x000fe200000e0000 */
[----:B------:R-:W-:Y:S01]  /*5440*/  @!P1 IMAD.HI.U32 R2, R29, R9, RZ ;  /* 0x000000091d029227 */ /* 0x000fe200078e00ff */
[----:B------:R-:W-:Y:S02]  /*5450*/  @!P1 SHF.R.U32.HI R0, RZ, R11, R0 ;  /* 0x0000000bff009219 */ /* 0x000fe40000011600 */
[----:B------:R-:W-:Y:S01]  /*5460*/  R2UR UR41, R20 ;  /* 0x00000000142972ca */ /* 0x000fe200000e0000 */
[----:B------:R-:W-:Y:S01]  /*5470*/  VIADD R73, R73, 0x1 ;  /* 0x0000000149497836 */ /* 0x000fe20000000000 */
[----:B------:R-:W-:Y:S02]  /*5480*/  @!P1 SHF.R.U32.HI R2, RZ, R12, R2 ;  /* 0x0000000cff029219 */ /* 0x000fe40000011602 */
[----:B------:R-:W-:Y:S02]  /*5490*/  @!P1 SEL R3, R30, R0, !P2 ;  /* 0x000000001e039207 */ /* 0x000fe40005000000 */
[----:B------:R-:W-:Y:S02]  /*54a0*/  @!P1 SEL R2, R29, R2, !P0 ;  /* 0x000000021d029207 */ /* 0x000fe40004000000 */
[----:B------:R-:W-:Y:S01]  /*54b0*/  @P4 SHF.R.U32.HI R66, RZ, 0x10, R17 ;  /* 0x00000010ff424819 */ /* 0x000fe20000011611 */
[----:B------:R-:W-:Y:S02]  /*54c0*/  USHF.L.U32 UR42, UR42, 0x6, URZ ;  /* 0x000000062a2a7899 */ /* 0x000fe400080006ff */
[----:B------:R-:W-:Y:S02]  /*54d0*/  @!P1 IMAD.IADD R0, R2, 0x1, -R3 ;  /* 0x0000000102009824 */ /* 0x000fe400078e0a03 */
[----:B------:R-:W-:Y:S01]  /*54e0*/  @!P1 IMAD.IADD R2, R3, 0x1, -R2 ;  /* 0x0000000103029824 */ /* 0x000fe200078e0a02 */
[----:B------:R-:W-:Y:S01]  /*54f0*/  USHF.L.U32 UR41, UR41, 0x6, URZ ;  /* 0x0000000629297899 */ /* 0x000fe200080006ff */
[----:B------:R-:W-:Y:S02]  /*5500*/  @!P1 IMAD R30, R0, R7, R30 ;  /* 0x00000007001e9224 */ /* 0x000fe400078e021e */
[----:B------:R-:W-:Y:S01]  /*5510*/  @!P1 IMAD R29, R2, R8, R29 ;  /* 0x00000008021d9224 */ /* 0x000fe200078e021d */
[----:B------:R-:W-:Y:S08]  /*5520*/  BRA.U !UP0, `(.L_x_84) ;  /* 0x00000001087c7547 */ /* 0x000ff0000b800000 */
[----:B------:R-:W1:Y:S01]  /*5530*/  LDCU.64 UR8, c[0x4][0x80] ;  /* 0x01001000ff0877ac */ /* 0x000e620008000a00 */
[----:B------:R-:W-:Y:S01]  /*5540*/  MOV R2, 0x0 ;  /* 0x0000000000027802 */ /* 0x000fe20000000f00 */
[----:B------:R-:W-:Y:S02]  /*5550*/  HFMA2 R12, -RZ, RZ, 0, 5.9604644775390625e-08 ;  /* 0x00000001ff0c7431 */ /* 0x000fe400000001ff */
[----:B------:R-:W-:Y:S01]  /*5560*/  IMAD.MOV.U32 R8, RZ, RZ, 0x70 ;  /* 0x00000070ff087424 */ /* 0x000fe200078e00ff */
[----:B------:R2:W3:Y:S01]  /*5570*/  LDC.64 R14, c[0x4][R2] ;  /* 0x01000000020e7b82 */ /* 0x0004e20000000a00 */
[----:B------:R-:W4:Y:S01]  /*5580*/  LDCU.64 UR6, c[0x4][0x88] ;  /* 0x01001100ff0677ac */ /* 0x000f220008000a00 */
[----:B------:R-:W-:Y:S01]  /*5590*/  IMAD.MOV.U32 R13, RZ, RZ, RZ ;  /* 0x000000ffff0d7224 */ /* 0x000fe200078e00ff */
[----:B------:R-:W2:Y:S01]  /*55a0*/  LDCU.64 UR4, c[0x4][0x8] ;  /* 0x01000100ff0477ac */ /* 0x000ea20008000a00 */
[----:B-1----:R-:W-:Y:S01]  /*55b0*/  MOV R5, UR9 ;  /* 0x0000000900057c02 */ /* 0x002fe20008000f00 */
[----:B------:R-:W-:Y:S01]  /*55c0*/  IMAD.U32 R4, RZ, RZ, UR8 ;  /* 0x00000008ff047e24 */ /* 0x000fe2000f8e00ff */
[----:B----4-:R-:W-:Y:S01]  /*55d0*/  MOV R7, UR7 ;  /* 0x0000000700077c02 */ /* 0x010fe20008000f00 */
[----:B------:R-:W-:Y:S01]  /*55e0*/  IMAD.U32 R6, RZ, RZ, UR6 ;  /* 0x00000006ff067e24 */ /* 0x000fe2000f8e00ff */
[----:B--2---:R-:W-:Y:S01]  /*55f0*/  MOV R11, UR5 ;  /* 0x00000005000b7c02 */ /* 0x004fe20008000f00 */
[----:B------:R-:W-:Y:S02]  /*5600*/  IMAD.U32 R10, RZ, RZ, UR4 ;  /* 0x00000004ff0a7e24 */ /* 0x000fe4000f8e00ff */
[----:B------:R-:W-:Y:S07]  /*5610*/  LEPC R20, `(.L_x_85) ;  /* 0x000000001014794e */ /* 0x000fee0000000000 */
[----:B---3-5:R-:W-:Y:S05]  /*5620*/  CALL.ABS.NOINC R14 ;  /* 0x000000000e007343 */ /* 0x028fea0003c00000 */
.L_x_85:
[----:B------:R-:W1:Y:S01]  /*5630*/  LDCU.64 UR8, c[0x4][0x80] ;  /* 0x01001000ff0877ac */ /* 0x000e620008000a00 */
[----:B------:R-:W2:Y:S01]  /*5640*/  LDC.64 R2, c[0x4][R2] ;  /* 0x0100000002027b82 */ /* 0x000ea20000000a00 */
[----:B------:R-:W-:Y:S02]  /*5650*/  HFMA2 R12, -RZ, RZ, 0, 5.9604644775390625e-08 ;  /* 0x00000001ff0c7431 */ /* 0x000fe400000001ff */
[----:B------:R-:W-:Y:S02]  /*5660*/  IMAD.MOV.U32 R8, RZ, RZ, 0x70 ;  /* 0x00000070ff087424 */ /* 0x000fe400078e00ff */
[----:B------:R-:W-:Y:S01]  /*5670*/  IMAD.MOV.U32 R13, RZ, RZ, RZ ;  /* 0x000000ffff0d7224 */ /* 0x000fe200078e00ff */
[----:B------:R-:W3:Y:S01]  /*5680*/  LDCU.64 UR6, c[0x4][0x88] ;  /* 0x01001100ff0677ac */ /* 0x000ee20008000a00 */
[----:B------:R-:W4:Y:S01]  /*5690*/  LDCU.64 UR4, c[0x4][0x8] ;  /* 0x01000100ff0477ac */ /* 0x000f220008000a00 */
[----:B-1----:R-:W-:Y:S02]  /*56a0*/  MOV R4, UR8 ;  /* 0x0000000800047c02 */ /* 0x002fe40008000f00 */
[----:B------:R-:W-:Y:S02]  /*56b0*/  MOV R5, UR9 ;  /* 0x0000000900057c02 */ /* 0x000fe40008000f00 */
[----:B---3--:R-:W-:Y:S01]  /*56c0*/  MOV R7, UR7 ;  /* 0x0000000700077c02 */ /* 0x008fe20008000f00 */
[----:B------:R-:W-:Y:S01]  /*56d0*/  IMAD.U32 R6, RZ, RZ, UR6 ;  /* 0x00000006ff067e24 */ /* 0x000fe2000f8e00ff */
[----:B----4-:R-:W-:Y:S01]  /*56e0*/  MOV R11, UR5 ;  /* 0x00000005000b7c02 */ /* 0x010fe20008000f00 */
[----:B------:R-:W-:Y:S02]  /*56f0*/  IMAD.U32 R10, RZ, RZ, UR4 ;  /* 0x00000004ff0a7e24 */ /* 0x000fe4000f8e00ff */
[----:B------:R-:W-:Y:S07]  /*5700*/  LEPC R20, `(.L_x_84) ;  /* 0x000000001014794e */ /* 0x000fee0000000000 */
[----:B--2---:R-:W-:Y:S05]  /*5710*/  CALL.ABS.NOINC R2 ;  /* 0x0000000002007343 */ /* 0x004fea0003c00000 */
.L_x_84:
[----:B------:R-:W-:Y:S01]  /*5720*/  ISETP.NE.U32.AND P4, PT, R54, RZ, PT ;  /* 0x000000ff3600720c */ /* 0x000fe20003f85070 */
[----:B------:R-:W-:Y:S01]  /*5730*/  UISETP.NE.AND UP2, UPT, UR53, URZ, UPT ;  /* 0x000000ff3500728c */ /* 0x000fe2000bf45270 */
[----:B------:R-:W-:Y:S01]  /*5740*/  ISETP.NE.U32.AND P2, PT, RZ, UR38, PT ;  /* 0x00000026ff007c0c */ /* 0x000fe2000bf45070 */
[----:B------:R-:W-:Y:S01]  /*5750*/  UISETP.NE.U32.AND UP1, UPT, UR44, URZ, UPT ;  /* 0x000000ff2c00728c */ /* 0x000fe2000bf25070 */
[----:B------:R-:W-:Y:S01]  /*5760*/  ISETP.NE.AND.EX P4, PT, R55, RZ, PT, P4 ;  /* 0x000000ff3700720c */ /* 0x000fe20003f85340 */
[----:B------:R-:W-:Y:S01]  /*5770*/  UPLOP3.LUT UP0, UPT, UPT, UPT, UPT, 0x40, 0x4 ;  /* 0x000000000004789c */ /* 0x000fe20003f0e870 */
[----:B------:R-:W-:Y:S01]  /*5780*/  ISETP.NE.AND.EX P2, PT, RZ, UR39, PT, P2 ;  /* 0x00000027ff007c0c */ /* 0x000fe2000bf45320 */
[----:B------:R-:W-:Y:S01]  /*5790*/  UISETP.NE.AND.EX UP1, UPT, UR45, URZ, UPT, UP1 ;  /* 0x000000ff2d00728c */ /* 0x000fe2000bf25310 */
[----:B------:R-:W-:Y:S04]  /*57a0*/  PLOP3.LUT P1, PT, PT, PT, UP2, 0x80, 0x8 ;  /* 0x000000000008781c */ /* 0x000fe80003f2f028 */
[----:B------:R-:W-:Y:S06]  /*57b0*/  @UP2 UPLOP3.LUT UP0, UPT, UPT, UPT, UP1, 0x80, 0x8 ;  /* 0x000000000008289c */ /* 0x000fec0003f0f010 */
[----:B------:R-:W-:Y:S01]  /*57c0*/  PLOP3.LUT P0, PT, PT, PT, UP0, 0x80, 0x8 ;  /* 0x000000000008781c */ /* 0x000fe20003f0f008 */
[----:B------:R-:W-:Y:S01]  /*57d0*/  @!UPT UIADD3 URZ, UPT, UPT, URZ, URZ, URZ ;  /* 0x000000fffffff290 */ /* 0x000fe2000fffe0ff */
[----:B------:R-:W-:Y:S11]  /*57e0*/  BRA.U !UP1, `(.L_x_86) ;  /* 0x0000000109387547 */ /* 0x000ff6000b800000 */
[----:B------:R-:W-:Y:S01]  /*57f0*/  UISETP.NE.U32.AND UP0, UPT, UR38, URZ, UPT ;  /* 0x000000ff2600728c */ /* 0x000fe2000bf05070 */
[----:B------:R-:W-:Y:S02]  /*5800*/  HFMA2 R0, -RZ, RZ, 0, 5.9604644775390625e-08 ;  /* 0x00000001ff007431 */ /* 0x000fe400000001ff */
[----:B------:R-:W-:Y:S01]  /*5810*/  IMAD.MOV.U32 R60, RZ, RZ, 0x1 ;  /* 0x00000001ff3c7424 */ /* 0x000fe200078e00ff */
[----:B------:R-:W-:Y:S06]  /*5820*/  UISETP.NE.AND.EX UP0, UPT, UR39, URZ, UPT, UP0 ;  /* 0x000000ff2700728c */ /* 0x000fec000bf05300 */
[----:B------:R-:W-:Y:S05]  /*5830*/  PLOP3.LUT P3, PT, PT, PT, UP0, 0x80, 0x8 ;  /* 0x000000000008781c */ /* 0x000fea0003f6f008 */
[----:B------:R-:W1:Y:S01]  /*5840*/  @UP0 LDCU.64 UR6, c[0x0][0x888] ;  /* 0x00011100ff0607ac */ /* 0x000e620008000a00 */
[----:B------:R-:W-:Y:S07]  /*5850*/  @UP0 UIMAD UR4, UR36, UR44, URZ ;  /* 0x0000002c240402a4 */ /* 0x000fee000f8e02ff */
[----:B------:R-:W-:Y:S01]  /*5860*/  @!P3 PRMT R60, R0, 0x7610, R60 ;  /* 0x00007610003cb816 */ /* 0x000fe2000000003c */
[----:B-1----:R-:W-:Y:S03]  /*5870*/  @UP0 UIMAD.WIDE UR6, UR4, 0x4, UR6 ;  /* 0x00000004040608a5 */ /* 0x002fe6000f8e0206 */
[----:B------:R-:W1:Y:S03]  /*5880*/  @!UP0 LDCU UR4, c[0x0][0x880] ;  /* 0x00011000ff0487ac */ /* 0x000e660008000800 */
[----:B------:R-:W-:Y:S01]  /*5890*/  IMAD.U32 R2, RZ, RZ, UR6 ;  /* 0x00000006ff027e24 */ /* 0x000fe2000f8e00ff */
[----:B------:R-:W-:Y:S05]  /*58a0*/  MOV R3, UR7 ;  /* 0x0000000700037c02 */ /* 0x000fea0008000f00 */
[----:B-----5:R2:W5:Y:S02]  /*58b0*/  @P3 LDG.E R35, desc[UR46][R2.64] ;  /* 0x0000002e02233981 */ /* 0x020564000c1e1900 */
[----:B-12---:R-:W-:Y:S02]  /*58c0*/  @!P3 IMAD.U32 R35, RZ, RZ, UR4 ;  /* 0x00000004ff23be24 */ /* 0x006fe4000f8e00ff */
.L_x_86:
[----:B------:R-:W-:Y:S05]  /*58d0*/  @!P4 BRA `(.L_x_87) ;  /* 0x000000000020c947 */ /* 0x000fea0003800000 */
[----:B------:R-:W-:Y:S04]  /*58e0*/  ISETP.NE.U32.AND P3, PT, R52, RZ, PT ;  /* 0x000000ff3400720c */ /* 0x000fe80003f65070 */
[----:B------:R-:W-:Y:S11]  /*58f0*/  ISETP.NE.AND.EX P3, PT, R53, RZ, PT, P3 ;  /* 0x000000ff3500720c */ /* 0x000ff60003f65330 */
[----:B------:R-:W-:Y:S02]  /*5900*/  @!UPT UIADD3 URZ, UPT, UPT, URZ, URZ, URZ ;  /* 0x000000fffffff290 */ /* 0x000fe4000fffe0ff */
[----:B------:R-:W1:Y:S01]  /*5910*/  @P3 LDC.64 R2, c[0x0][0x8a8] ;  /* 0x00022a00ff023b82 */ /* 0x000e620000000a00 */
[----:B------:R-:W-:Y:S04]  /*5920*/  @P3 IMAD R0, R54, UR36, RZ ;  /* 0x0000002436003c24 */ /* 0x000fe8000f8e02ff */
[----:B-1----:R-:W-:Y:S05]  /*5930*/  @P3 IMAD.WIDE R2, R0, 0x4, R2 ;  /* 0x0000000400023825 */ /* 0x002fea00078e0202 */
[----:B-----5:R1:W5:Y:S02]  /*5940*/  @P3 LDG.E R33, desc[UR46][R2.64] ;  /* 0x0000002e02213981 */ /* 0x020364000c1e1900 */
[----:B-1----:R-:W2:Y:S02]  /*5950*/  @!P3 LDC R33, c[0x0][0x8a0] ;  /* 0x00022800ff21bb82 */ /* 0x002ea40000000800 */
.L_x_87:
[----:B-----5:R-:W-:Y:S01]  /*5960*/  FSETP.NEU.AND P3, PT, R35, RZ, PT ;  /* 0x000000ff2300720b */ /* 0x020fe20003f6d000 */
[----:B------:R-:W-:Y:S01]  /*5970*/  IMAD.U32 R2, RZ, RZ, UR56 ;  /* 0x00000038ff027e24 */ /* 0x000fe2000f8e00ff */
[----:B------:R-:W-:Y:S01]  /*5980*/  SEL R5, RZ, 0xffffffff, P2 ;  /* 0xffffffffff057807 */ /* 0x000fe20001000000 */
[----:B------:R-:W-:Y:S01]  /*5990*/  ULOP3.LUT UR4, UR51, 0x1, URZ, 0x3c, !UPT ;  /* 0x0000000133047892 */ /* 0x000fe2000f8e3cff */
[----:B------:R-:W-:Y:S01]  /*59a0*/  @P1 LOP3.LUT P2, RZ, R60, 0xff, RZ, 0xc0, !PT ;  /* 0x000000ff3cff1812 */ /* 0x000fe2000784c0ff */
[----:B------:R-:W-:Y:S01]  /*59b0*/  BSSY B1, `(.L_x_88) ;  /* 0x000003d000017945 */ /* 0x000fe20003800000 */
[----:B------:R-:W-:Y:S01]  /*59c0*/  @P1 SEL R0, RZ, 0xffffffff, P3 ;  /* 0xffffffffff001807 */ /* 0x000fe20001800000 */
[----:B------:R-:W-:Y:S01]  /*59d0*/  IMAD.MOV.U32 R47, RZ, RZ, 0x1 ;  /* 0x00000001ff2f7424 */ /* 0x000fe200078e00ff */
[----:B------:R-:W-:Y:S01]  /*59e0*/  LEA R2, R2, UR48, 0x3 ;  /* 0x0000003002027c11 */ /* 0x000fe2000f8e18ff */
[----:B------:R-:W-:Y:S01]  /*59f0*/  IMAD.U32 R45, RZ, RZ, UR4 ;  /* 0x00000004ff2d7e24 */ /* 0x000fe2000f8e00ff */
[----:B------:R-:W-:Y:S01]  /*5a00*/  @P0 SEL R0, R5, R0, !P2 ;  /* 0x0000000005000207 */ /* 0x000fe20005000000 */
[----:B------:R-:W-:Y:S01]  /*5a10*/  IMAD.U32 R46, RZ, RZ, UR56 ;  /* 0x00000038ff2e7e24 */ /* 0x000fe2000f8e00ff */
[C---:B------:R-:W-:Y:S02]  /*5a20*/  LEA R44, R31.reuse, UR48, 0x3 ;  /* 0x000000301f2c7c11 */ /* 0x040fe4000f8e18ff */
[----:B------:R-:W-:Y:S02]  /*5a30*/  CS2R R50, SRZ ;  /* 0x0000000000327805 */ /* 0x000fe4000001ff00 */
[----:B------:R-:W-:Y:S02]  /*5a40*/  @P1 LOP3.LUT R0, R0, 0x1, RZ, 0xc0, !PT ;  /* 0x0000000100001812 */ /* 0x000fe400078ec0ff */
[----:B------:R-:W-:Y:S02]  /*5a50*/  CS2R R48, SRZ ;  /* 0x0000000000307805 */ /* 0x000fe4000001ff00 */
[----:B------:R-:W-:Y:S02]  /*5a60*/  SHF.L.U32 R3, R68, 0x1f, RZ ;  /* 0x0000001f44037819 */ /* 0x000fe400000006ff */
[----:B------:R-:W-:Y:S02]  /*5a70*/  CS2R R42, SRZ ;  /* 0x00000000002a7805 */ /* 0x000fe4000001ff00 */
[----:B------:R-:W-:Y:S02]  /*5a80*/  ISETP.NE.U32.OR P5, PT, R0, 0x1, !P1 ;  /* 0x000000010000780c */ /* 0x000fe40004fa5470 */
[----:B------:R-:W-:Y:S02]  /*5a90*/  CS2R R40, SRZ ;  /* 0x0000000000287805 */ /* 0x000fe4000001ff00 */
[----:B------:R-:W-:Y:S02]  /*5aa0*/  PLOP3.LUT P2, PT, PT, PT, UP1, 0x80, 0x8 ;  /* 0x000000000008781c */ /* 0x000fe40003f4f018 */
[----:B------:R-:W-:Y:S02]  /*5ab0*/  LEA.HI R34, R31, R31, RZ, 0x1 ;  /* 0x0000001f1f227211 */ /* 0x000fe400078f08ff */
[----:B------:R-:W-:Y:S02]  /*5ac0*/  LOP3.LUT P4, R72, R60, 0xff, RZ, 0xc0, !PT ;  /* 0x000000ff3c487812 */ /* 0x000fe4000788c0ff */
[----:B------:R-:W-:Y:S02]  /*5ad0*/  SEL R4, RZ, 0xffffffff, P3 ;  /* 0xffffffffff047807 */ /* 0x000fe40001800000 */
[----:B------:R-:W-:Y:S02]  /*5ae0*/  P2R R74, PR, RZ, 0x20 ;  /* 0x00000020ff4a7803 */ /* 0x000fe40000000000 */
[----:B------:R-:W-:Y:S03]  /*5af0*/  @P5 SHF.L.U32 R0, R45, 0x1f, RZ ;  /* 0x0000001f2d005819 */ /* 0x000fe600000006ff */
[----:B------:R-:W-:Y:S01]  /*5b00*/  @P2 SEL R4, R5, R4, !P4 ;  /* 0x0000000405042207 */ /* 0x000fe20006000000 */
[----:B------:R1:W3:Y:S03]  /*5b10*/  @P5 SYNCS.PHASECHK.TRANS64.TRYWAIT P1, [R2+URZ+0x60], R0 ;  /* 0x00006000020055a7 */ /* 0x0002e600080211ff */
[----:B------:R-:W-:Y:S04]  /*5b20*/  LOP3.LUT R4, R4, 0x1, RZ, 0xc0, !PT ;  /* 0x0000000104047812 */ /* 0x000fe800078ec0ff */
[----:B------:R-:W-:Y:S04]  /*5b30*/  ISETP.NE.U32.AND P2, PT, R4, 0x1, PT ;  /* 0x000000010400780c */ /* 0x000fe80003f45070 */
[----:B------:R-:W-:Y:S01]  /*5b40*/  P2R R76, PR, RZ, 0x4 ;  /* 0x00000004ff4c7803 */ /* 0x000fe20000000000 */
[----:B------:R4:W2:Y:S01]  /*5b50*/  SYNCS.PHASECHK.TRANS64.TRYWAIT P0, [R44+URZ+0xc0], R3 ;  /* 0x0000c0032c0075a7 */ /* 0x0008a200080011ff */
[C---:B-1----:R-:W-:Y:S01]  /*5b60*/  IMAD.SHL.U32 R0, R34.reuse, 0x20, RZ ;  /* 0x0000002022007824 */ /* 0x042fe200078e00ff */
[----:B------:R-:W-:Y:S04]  /*5b70*/  LOP3.LUT R34, R34, 0xffe, RZ, 0xc0, !PT ;  /* 0x00000ffe22227812 */ /* 0x000fe800078ec0ff */
[----:B------:R-:W-:Y:S01]  /*5b80*/  LOP3.LUT R0, R0, 0xffffffc0, RZ, 0xc0, !PT ;  /* 0xffffffc000007812 */ /* 0x000fe200078ec0ff */
[----:B------:R-:W-:Y:S04]  /*5b90*/  IMAD.IADD R34, R31, 0x1, -R34 ;  /* 0x000000011f227824 */ /* 0x000fe800078e0a22 */
[----:B------:R-:W-:Y:S04]  /*5ba0*/  IMAD.IADD R0, R32, 0x1, R0 ;  /* 0x0000000120007824 */ /* 0x000fe800078e0200 */
[----:B------:R-:W-:Y:S01]  /*5bb0*/  IMAD R34, R34, 0x100000, R0 ;  /* 0x0010000022227824 */ /* 0x000fe200078e0200 */
[----:B---3--:R-:W-:Y:S01]  /*5bc0*/  @P5 SEL R47, RZ, 0x1, !P1 ;  /* 0x00000001ff2f5807 */ /* 0x008fe20004800000 */
[----:B----4-:R-:W-:Y:S06]  /*5bd0*/  @!P5 BRA `(.L_x_89) ;  /* 0x000000000068d947 */ /* 0x010fec0003800000 */
[----:B------:R-:W-:Y:S01]  /*5be0*/  HFMA2 R43, -RZ, RZ, 0, 0 ;  /* 0x00000000ff2b7431 */ /* 0x000fe200000001ff */
[----:B------:R-:W-:Y:S01]  /*5bf0*/  ISETP.NE.AND P1, PT, R47, RZ, PT ;  /* 0x000000ff2f00720c */ /* 0x000fe20003f25270 */
[----:B------:R-:W-:Y:S01]  /*5c00*/  IMAD.U32 R0, RZ, RZ, UR56 ;  /* 0x00000038ff007e24 */ /* 0x000fe2000f8e00ff */
[----:B------:R-:W-:Y:S11]  /*5c10*/  BSSY B0, `(.L_x_90) ;  /* 0x0000005000007945 */ /* 0x000ff60003800000 */
[----:B------:R-:W-:Y:S05]  /*5c20*/  @P1 BRA `(.L_x_91) ;  /* 0x00000000000c1947 */ /* 0x000fea0003800000 */
[----:B------:R-:W-:Y:S04]  /*5c30*/  SHF.L.U32 R4, R45, 0x1f, RZ ;  /* 0x0000001f2d047819 */ /* 0x000fe800000006ff */
[----:B------:R-:W1:Y:S02]  /*5c40*/  SYNCS.PHASECHK.TRANS64.TRYWAIT P1, [R2+URZ+0x60], R4 ;  /* 0x00006004020075a7 */ /* 0x000e6400080211ff */
[----:B-1----:R-:W-:Y:S05]  /*5c50*/  @!P1 BRA `(.L_x_92) ;  /* 0x0000001c00cc9947 */ /* 0x002fea0003800000 */
.L_x_91:
[----:B------:R-:W-:Y:S05]  /*5c60*/  BSYNC B0 ;  /* 0x0000000000007941 */ /* 0x000fea0003800000 */
.L_x_90:
[----:B------:R-:W-:Y:S01]  /*5c70*/  ISETP.NE.AND P1, PT, R76, RZ, PT ;  /* 0x000000ff4c00720c */ /* 0x000fe20003f25270 */
[----:B------:R-:W-:Y:S01]  /*5c80*/  IMAD.MOV.U32 R42, RZ, RZ, RZ ;  /* 0x000000ffff2a7224 */ /* 0x000fe200078e00ff */
[----:B------:R-:W-:Y:S02]  /*5c90*/  CS2R R40, SRZ ;  /* 0x0000000000287805 */ /* 0x000fe4000001ff00 */
[----:B------:R-:W-:Y:S02]  /*5ca0*/  CS2R R50, SRZ ;  /* 0x0000000000327805 */ /* 0x000fe4000001ff00 */
[----:B------:R-:W-:Y:S07]  /*5cb0*/  CS2R R48, SRZ ;  /* 0x0000000000307805 */ /* 0x000fee000001ff00 */
[----:B-1----:R-:W-:Y:S01]  /*5cc0*/  @P1 IMAD R2, R0, 0x800, R64 ;  /* 0x0000080000021824 */ /* 0x002fe200078e0240 */
[----:B------:R-:W-:Y:S05]  /*5cd0*/  @P1 WARPSYNC.ALL ;  /* 0x0000000000001948 */ /* 0x000fea0003800000 */
[----:B------:R-:W-:Y:S01]  /*5ce0*/  @P1 LEA R2, R2, UR48, 0x1 ;  /* 0x0000003002021c11 */ /* 0x000fe2000f8e08ff */
[----:B------:R-:W-:Y:S04]  /*5cf0*/  UIADD3 UR5, UPT, UPT, UR56, 0x1, URZ ;  /* 0x0000000138057890 */ /* 0x000fe8000fffe0ff */
[----:B------:R1:W3:Y:S01]  /*5d00*/  @P1 LDSM.16.M88.4 R40, [R2+0x200] ;  /* 0x000200000228183b */ /* 0x0002e20000000200 */
[----:B------:R-:W-:Y:S01]  /*5d10*/  UISETP.NE.AND UP0, UPT, UR5, 0x3, UPT ;  /* 0x000000030500788c */ /* 0x000fe2000bf05270 */
[----:B------:R-:W-:Y:S03]  /*5d20*/  @P1 IMAD R0, R69, 0x2, R2 ;  /* 0x0000000245001824 */ /* 0x000fe600078e0202 */
[----:B------:R-:W-:Y:S02]  /*5d30*/  USEL UR4, URZ, 0x1, UP0 ;  /* 0x00000001ff047887 */ /* 0x000fe40008000000 */
[----:B------:R1:W4:Y:S01]  /*5d40*/  @P1 LDSM.16.M88.4 R48, [R0+0x200] ;  /* 0x000200000030183b */ /* 0x0003220000000200 */
[----:B------:R-:W-:Y:S03]  /*5d50*/  USEL UR5, UR5, URZ, UP0 ;  /* 0x000000ff05057287 */ /* 0x000fe60008000000 */
[----:B------:R-:W-:Y:S03]  /*5d60*/  LOP3.LUT R45, R45, UR4, RZ, 0x3c, !PT ;  /* 0x000000042d2d7c12 */ /* 0x000fe6000f8e3cff */
[----:B------:R-:W-:Y:S02]  /*5d70*/  IMAD.U32 R46, RZ, RZ, UR5 ;  /* 0x00000005ff2e7e24 */ /* 0x000fe4000f8e00ff */
.L_x_89:
[----:B------:R-:W-:Y:S05]  /*5d80*/  BSYNC B1 ;  /* 0x0000000000017941 */ /* 0x000fea0003800000 */
.L_x_88:
[----:B-1----:R-:W-:Y:S04]  /*5d90*/  SHF.R.U32.HI R0, RZ, 0x15, R34 ;  /* 0x00000015ff007819 */ /* 0x002fe80000011622 */
[----:B------:R-:W-:Y:S01]  /*5da0*/  LOP3.LUT P1, RZ, R0, 0x3, R65, 0x48, !PT ;  /* 0x0000000300ff7812 */ /* 0x000fe20007824841 */
[----:B------:R-:W-:Y:S01]  /*5db0*/  @!UPT UIADD3 URZ, UPT, UPT, URZ, URZ, URZ ;  /* 0x000000fffffff290 */ /* 0x000fe2000fffe0ff */
[----:B--2---:R-:W-:Y:S11]  /*5dc0*/  @P0 BRA `(.L_x_93) ;  /* 0x0000000000080947 */ /* 0x004ff60003800000 */
[----:B------:R-:W1:Y:S02]  /*5dd0*/  SYNCS.PHASECHK.TRANS64.TRYWAIT P0, [R44+URZ+0xc0], R3 ;  /* 0x0000c0032c0075a7 */ /* 0x000e6400080011ff */
[----:B-1----:R-:W-:Y:S05]  /*5de0*/  @!P0 BRA `(.L_x_94) ;  /* 0x0000001c007c8947 */ /* 0x002fea0003800000 */
.L_x_93:
[----:B------:R-:W-:Y:S05]  /*5df0*/  @!P1 BRA `(.L_x_95) ;  /* 0x0000000000409947 */ /* 0x000fea0003800000 */
[----:B------:R-:W2:Y:S01]  /*5e00*/  LDCU.64 UR8, c[0x4][0x70] ;  /* 0x01000e00ff0877ac */ /* 0x000ea20008000a00 */
[----:B-1----:R-:W-:Y:S01]  /*5e10*/  MOV R3, 0x0 ;  /* 0x0000000000037802 */ /* 0x002fe20000000f00 */
[----:B------:R-:W-:Y:S02]  /*5e20*/  HFMA2 R12, -RZ, RZ, 0, 5.9604644775390625e-08 ;  /* 0x00000001ff0c7431 */ /* 0x000fe400000001ff */
[----:B------:R-:W-:Y:S02]  /*5e30*/  IMAD.MOV.U32 R8, RZ, RZ, 0x192 ;  /* 0x00000192ff087424 */ /* 0x000fe400078e00ff */
[----:B------:R-:W-:Y:S01]  /*5e40*/  IMAD.MOV.U32 R13, RZ, RZ, RZ ;  /* 0x000000ffff0d7224 */ /* 0x000fe200078e00ff */
[----:B------:R-:W1:Y:S01]  /*5e50*/  LDCU.64 UR6, c[0x4][0x78] ;  /* 0x01000f00ff0677ac */ /* 0x000e620008000a00 */
[----:B------:R-:W3:Y:S01]  /*5e60*/  LDC.64 R2, c[0x4][R3] ;  /* 0x0100000003027b82 */ /* 0x000ee20000000a00 */
[----:B------:R-:W5:Y:S01]  /*5e70*/  LDCU.64 UR4, c[0x4][0x10] ;  /* 0x01000200ff0477ac */ /* 0x000f620008000a00 */
[----:B--2---:R-:W-:Y:S01]  /*5e80*/  MOV R5, UR9 ;  /* 0x0000000900057c02 */ /* 0x004fe20008000f00 */
[----:B------:R-:W-:Y:S01]  /*5e90*/  IMAD.U32 R4, RZ, RZ, UR8 ;  /* 0x00000008ff047e24 */ /* 0x000fe2000f8e00ff */
[----:B-1----:R-:W-:Y:S01]  /*5ea0*/  MOV R7, UR7 ;  /* 0x0000000700077c02 */ /* 0x002fe20008000f00 */
[----:B------:R-:W-:Y:S01]  /*5eb0*/  IMAD.U32 R6, RZ, RZ, UR6 ;  /* 0x00000006ff067e24 */ /* 0x000fe2000f8e00ff */
[----:B-----5:R-:W-:Y:S01]  /*5ec0*/  MOV R11, UR5 ;  /* 0x00000005000b7c02 */ /* 0x020fe20008000f00 */
[----:B------:R-:W-:Y:S02]  /*5ed0*/  IMAD.U32 R10, RZ, RZ, UR4 ;  /* 0x00000004ff0a7e24 */ /* 0x000fe4000f8e00ff */
[----:B------:R-:W-:Y:S07]  /*5ee0*/  LEPC R20, `(.L_x_95) ;  /* 0x000000001014794e */ /* 0x000fee0000000000 */
[----:B---34-:R-:W-:Y:S05]  /*5ef0*/  CALL.ABS.NOINC R2 ;  /* 0x0000000002007343 */ /* 0x018fea0003c00000 */
.L_x_95:
[----:B-1-3--:R-:W-:Y:S01]  /*5f00*/  SHF.L.U32 R3, R40, 0x10, RZ ;  /* 0x0000001028037819 */ /* 0x00afe200000006ff */
[----:B------:R-:W-:Y:S05]  /*5f10*/  WARPSYNC.ALL ;  /* 0x0000000000007948 */ /* 0x000fea0003800000 */
[----:B------:R-:W-:Y:S01]  /*5f20*/  R2UR UR4, R34 ;  /* 0x00000000220472ca */ /* 0x000fe200000e0000 */
[----:B------:R-:W-:Y:S01]  /*5f30*/  BSSY.RECONVERGENT B0, `(.L_x_96) ;  /* 0x0000050000007945 */ /* 0x000fe20003800200 */
[----:B------:R-:W-:Y:S02]  /*5f40*/  SHF.L.U32 R20, R42, 0x10, RZ ;  /* 0x000000102a147819 */ /* 0x000fe400000006ff */
[----:B------:R-:W-:Y:S02]  /*5f50*/  SHF.L.U32 R75, R69, 0x1, RZ ;  /* 0x00000001454b7819 */ /* 0x000fe400000006ff */
[----:B------:R-:W-:Y:S07]  /*5f60*/  ISETP.NE.AND P0, PT, R70, RZ, PT ;  /* 0x000000ff4600720c */ /* 0x000fee0003f05270 */
[----:B------:R-:W1:Y:S02]  /*5f70*/  LDTM.16dp256bit.x4 R4, tmem[UR4] ;  /* 0x00000004000479ee */ /* 0x000e640008120000 */
[C---:B-1----:R-:W-:Y:S01]  /*5f80*/  FMUL R0, R33.reuse, R4 ;  /* 0x0000000421007220 */ /* 0x042fe20000400000 */
[----:B------:R-:W-:Y:S01]  /*5f90*/  LOP3.LUT R4, R40, 0xffff0000, RZ, 0xc0, !PT ;  /* 0xffff000028047812 */ /* 0x000fe200078ec0ff */
[----:B------:R-:W-:Y:S01]  /*5fa0*/  FMUL R2, R33, R5 ;  /* 0x0000000521027220 */ /* 0x000fe20000400000 */
[----:B------:R-:W-:Y:S01]  /*5fb0*/  SHF.L.U32 R5, R41, 0x10, RZ ;  /* 0x0000001029057819 */ /* 0x000fe200000006ff */
[----:B------:R-:W-:Y:S01]  /*5fc0*/  FFMA R0, R35, R3, R0 ;  /* 0x0000000323007223 */ /* 0x000fe20000000000 */
[----:B------:R-:W-:Y:S01]  /*5fd0*/  FMUL R3, R33, R6 ;  /* 0x0000000621037220 */ /* 0x000fe20000400000 */
[----:B------:R-:W-:Y:S01]  /*5fe0*/  LOP3.LUT R6, R41, 0xffff0000, RZ, 0xc0, !PT ;  /* 0xffff000029067812 */ /* 0x000fe200078ec0ff */
[----:B------:R-:W-:Y:S01]  /*5ff0*/  FFMA R2, R35, R4, R2 ;  /* 0x0000000423027223 */ /* 0x000fe20000000002 */
[----:B------:R-:W-:Y:S01]  /*6000*/  FMUL R7, R33, R7 ;  /* 0x0000000721077220 */ /* 0x000fe20000400000 */
[----:B------:R-:W-:Y:S01]  /*6010*/  FFMA R3, R35, R5, R3 ;  /* 0x0000000523037223 */ /* 0x000fe20000000003 */
[C---:B------:R-:W-:Y:S01]  /*6020*/  FMUL R4, R33.reuse, R8 ;  /* 0x0000000821047220 */ /* 0x040fe20000400000 */
[----:B------:R-:W-:Y:S01]  /*6030*/  FMUL R5, R33, R9 ;  /* 0x0000000921057220 */ /* 0x000fe20000400000 */
[----:B------:R-:W-:Y:S01]  /*6040*/  F2FP.BF16.F32.PACK_AB R36, R2, R0 ;  /* 0x000000000224723e */ /* 0x000fe200000010ff */
[C---:B------:R-:W-:Y:S01]  /*6050*/  FFMA R7, R35.reuse, R6, R7 ;  /* 0x0000000623077223 */ /* 0x040fe20000000007 */
[----:B------:R-:W-:Y:S01]  /*6060*/  LOP3.LUT R0, R42, 0xffff0000, RZ, 0xc0, !PT ;  /* 0xffff00002a007812 */ /* 0x000fe200078ec0ff */
[----:B------:R-:W-:Y:S01]  /*6070*/  FFMA R4, R35, R20, R4 ;  /* 0x0000001423047223 */ /* 0x000fe20000000004 */
[----:B------:R-:W-:Y:S01]  /*6080*/  SHF.L.U32 R2, R43, 0x10, RZ ;  /* 0x000000102b027819 */ /* 0x000fe200000006ff */
[----:B------:R-:W-:Y:S01]  /*6090*/  FMUL R6, R33, R10 ;  /* 0x0000000a21067220 */ /* 0x000fe20000400000 */
[----:B------:R-:W-:Y:S01]  /*60a0*/  F2FP.BF16.F32.PACK_AB R37, R7, R3 ;  /* 0x000000030725723e */ /* 0x000fe200000010ff */
[----:B------:R-:W-:Y:S01]  /*60b0*/  FFMA R5, R35, R0, R5 ;  /* 0x0000000023057223 */ /* 0x000fe20000000005 */
[----:B------:R-:W-:Y:S01]  /*60c0*/  LOP3.LUT R3, R43, 0xffff0000, RZ, 0xc0, !PT ;  /* 0xffff00002b037812 */ /* 0x000fe200078ec0ff */
[----:B------:R-:W-:Y:S01]  /*60d0*/  FFMA R6, R35, R2, R6 ;  /* 0x0000000223067223 */ /* 0x000fe20000000006 */
[C---:B----4-:R-:W-:Y:S01]  /*60e0*/  SHF.L.U32 R7, R48.reuse, 0x10, RZ ;  /* 0x0000001030077819 */ /* 0x050fe200000006ff */
[C---:B------:R-:W-:Y:S01]  /*60f0*/  FMUL R11, R33.reuse, R11 ;  /* 0x0000000b210b7220 */ /* 0x040fe20000400000 */
[----:B------:R-:W-:Y:S01]  /*6100*/  LOP3.LUT R0, R48, 0xffff0000, RZ, 0xc0, !PT ;  /* 0xffff000030007812 */ /* 0x000fe200078ec0ff */
[----:B------:R-:W-:Y:S01]  /*6110*/  FMUL R8, R33, R12 ;  /* 0x0000000c21087220 */ /* 0x000fe20000400000 */
[----:B------:R-:W-:Y:S01]  /*6120*/  SHF.L.U32 R2, R49, 0x10, RZ ;  /* 0x0000001031027819 */ /* 0x000fe200000006ff */
[----:B------:R-:W-:Y:S01]  /*6130*/  FMUL R9, R33, R13 ;  /* 0x0000000d21097220 */ /* 0x000fe20000400000 */
[----:B------:R-:W-:Y:S01]  /*6140*/  F2FP.BF16.F32.PACK_AB R38, R5, R4 ;  /* 0x000000040526723e */ /* 0x000fe200000010ff */
[C---:B------:R-:W-:Y:S01]  /*6150*/  FFMA R11, R35.reuse, R3, R11 ;  /* 0x00000003230b7223 */ /* 0x040fe2000000000b */
[----:B------:R-:W-:Y:S01]  /*6160*/  MOV R5, UR56 ;  /* 0x0000003800057c02 */ /* 0x000fe20008000f00 */
[----:B------:R-:W-:Y:S01]  /*6170*/  FFMA R8, R35, R7, R8 ;  /* 0x0000000723087223 */ /* 0x000fe20000000008 */
[----:B------:R-:W-:Y:S01]  /*6180*/  SHF.L.U32 R3, R51, 0x10, RZ ;  /* 0x0000001033037819 */ /* 0x000fe200000006ff */
[----:B------:R-:W-:Y:S01]  /*6190*/  FFMA R9, R35, R0, R9 ;  /* 0x0000000023097223 */ /* 0x000fe20000000009 */
[----:B------:R-:W-:Y:S01]  /*61a0*/  LOP3.LUT R0, R49, 0xffff0000, RZ, 0xc0, !PT ;  /* 0xffff000031007812 */ /* 0x000fe200078ec0ff */
[----:B------:R-:W-:Y:S01]  /*61b0*/  FMUL R10, R33, R14 ;  /* 0x0000000e210a7220 */ /* 0x000fe20000400000 */
[----:B------:R-:W-:Y:S01]  /*61c0*/  LOP3.LUT R4, R51, 0xffff0000, RZ, 0xc0, !PT ;  /* 0xffff000033047812 */ /* 0x000fe200078ec0ff */
[C---:B------:R-:W-:Y:S01]  /*61d0*/  FMUL R15, R33.reuse, R15 ;  /* 0x0000000f210f7220 */ /* 0x040fe20000400000 */
[----:B------:R-:W-:Y:S01]  /*61e0*/  FMUL R12, R33, R16 ;  /* 0x00000010210c7220 */ /* 0x000fe20000400000 */
[C---:B------:R-:W-:Y:S01]  /*61f0*/  FFMA R10, R35.reuse, R2, R10 ;  /* 0x00000002230a7223 */ /* 0x040fe2000000000a */
[C---:B------:R-:W-:Y:S01]  /*6200*/  LOP3.LUT R2, R50.reuse, 0xffff0000, RZ, 0xc0, !PT ;  /* 0xffff000032027812 */ /* 0x040fe200078ec0ff */
[----:B------:R-:W-:Y:S01]  /*6210*/  FFMA R15, R35, R0, R15 ;  /* 0x00000000230f7223 */ /* 0x000fe2000000000f */
[----:B------:R-:W-:Y:S01]  /*6220*/  SHF.L.U32 R0, R50, 0x10, RZ ;  /* 0x0000001032007819 */ /* 0x000fe200000006ff */
[C---:B------:R-:W-:Y:S01]  /*6230*/  FMUL R13, R33.reuse, R17 ;  /* 0x00000011210d7220 */ /* 0x040fe20000400000 */
[C---:B------:R-:W-:Y:S01]  /*6240*/  FMUL R14, R33.reuse, R18 ;  /* 0x00000012210e7220 */ /* 0x040fe20000400000 */
[----:B------:R-:W-:Y:S01]  /*6250*/  FMUL R19, R33, R19 ;  /* 0x0000001321137220 */ /* 0x000fe20000400000 */
[----:B------:R-:W-:Y:S01]  /*6260*/  LEA R5, R5, R64, 0xb ;  /* 0x0000004005057211 */ /* 0x000fe200078e58ff */
[C---:B------:R-:W-:Y:S01]  /*6270*/  FFMA R12, R35.reuse, R0, R12 ;  /* 0x00000000230c7223 */ /* 0x040fe2000000000c */
[C---:B------:R-:W-:Y:S01]  /*6280*/  FFMA R13, R35.reuse, R2, R13 ;  /* 0x00000002230d7223 */ /* 0x040fe2000000000d */
[C---:B------:R-:W-:Y:S01]  /*6290*/  FFMA R14, R35.reuse, R3, R14 ;  /* 0x00000003230e7223 */ /* 0x040fe2000000000e */
[----:B------:R-:W-:Y:S01]  /*62a0*/  FFMA R19, R35, R4, R19 ;  /* 0x0000000423137223 */ /* 0x000fe20000000013 */
[----:B------:R-:W-:Y:S02]  /*62b0*/  F2FP.BF16.F32.PACK_AB R39, R11, R6 ;  /* 0x000000060b27723e */ /* 0x000fe400000010ff */
[----:B------:R-:W-:Y:S02]  /*62c0*/  LEA R5, R5, UR48, 0x1 ;  /* 0x0000003005057c11 */ /* 0x000fe4000f8e08ff */
[----:B------:R-:W-:Y:S02]  /*62d0*/  F2FP.BF16.F32.PACK_AB R8, R9, R8 ;  /* 0x000000080908723e */ /* 0x000fe400000010ff */
[----:B------:R-:W-:Y:S01]  /*62e0*/  F2FP.BF16.F32.PACK_AB R9, R15, R10 ;  /* 0x0000000a0f09723e */ /* 0x000fe200000010ff */
[----:B------:R1:W-:Y:S01]  /*62f0*/  STSM.16.M88.4 [R5+0x200], R36 ;  /* 0x0002002405007844 */ /* 0x0003e20000000200 */
[----:B------:R-:W-:Y:S02]  /*6300*/  F2FP.BF16.F32.PACK_AB R10, R13, R12 ;  /* 0x0000000c0d0a723e */ /* 0x000fe400000010ff */
[----:B------:R-:W-:Y:S02]  /*6310*/  F2FP.BF16.F32.PACK_AB R11, R19, R14 ;  /* 0x0000000e130b723e */ /* 0x000fe400000010ff */
[----:B------:R-:W-:Y:S05]  /*6320*/  IADD3 R0, PT, PT, R75, 0x200, R5 ;  /* 0x000002004b007810 */ /* 0x000fea0007ffe005 */
[----:B------:R1:W-:Y:S01]  /*6330*/  STSM.16.M88.4 [R0], R8 ;  /* 0x0000000800007844 */ /* 0x0003e20000000200 */
[----:B------:R-:W-:Y:S01]  /*6340*/  @!PT LDS RZ, [RZ] ;  /* 0x00000000fffff984 */ /* 0x000fe20000000800 */
[----:B------:R-:W-:Y:S01]  /*6350*/  @!PT LDS RZ, [RZ] ;  /* 0x00000000fffff984 */ /* 0x000fe20000000800 */
[----:B------:R-:W-:Y:S01]  /*6360*/  @!PT LDS RZ, [RZ] ;  /* 0x00000000fffff984 */ /* 0x000fe20000000800 */
[----:B------:R-:W-:Y:S01]  /*6370*/  @!PT LDS RZ, [RZ] ;  /* 0x00000000fffff984 */ /* 0x000fe20000000800 */
[----:B------:R2:W-:Y:S07]  /*6380*/  MEMBAR.ALL.CTA ;  /* 0x0000000000007992 */ /* 0x0005ee0000008000 */
[----:B--2---:R-:W2:Y:S02]  /*6390*/  FENCE.VIEW.ASYNC.S ;  /* 0x00000000000073c6 */ /* 0x004ea40000000000 */
[----:B--2---:R-:W-:Y:S06]  /*63a0*/  BAR.SYNC.DEFER_BLOCKING 0x1, 0x80 ;  /* 0x0042000000007b1d */ /* 0x004fec0000010000 */
[----:B------:R-:W-:Y:S05]  /*63b0*/  @P0 BRA `(.L_x_97) ;  /* 0x00000000001c0947 */ /* 0x000fea0003800000 */
[----:B------:R-:W-:Y:S02]  /*63c0*/  UIADD3 UR6, UP0, UPT, UR54, 0x680, URZ ;  /* 0x0000068036067890 */ /* 0x000fe4000ff1e0ff */
[----:B------:R-:W-:Y:S02]  /*63d0*/  ULEA UR4, UR56, UR48, 0xc ;  /* 0x0000003038047291 */ /* 0x000fe4000f8e60ff */
[----:B------:R-:W-:Y:S02]  /*63e0*/  UIADD3.X UR7, UPT, UPT, URZ, UR55, URZ, UP0, !UPT ;  /* 0x00000037ff077290 */ /* 0x000fe400087fe4ff */
[----:B------:R-:W-:Y:S01]  /*63f0*/  UIADD3 UR40, UPT, UPT, UR4, 0x200, URZ ;  /* 0x0000020004287890 */ /* 0x000fe2000fffe0ff */
[----:B------:R-:W-:Y:S08]  /*6400*/  UMOV UR43, UR36 ;  /* 0x00000024002b7c82 */ /* 0x000ff00008000000 */
[----:B------:R2:W-:Y:S02]  /*6410*/  UTMASTG.3D [UR40], [UR6] ;  /* 0x00000028060073b5 */ /* 0x0005e40008010000 */
[----:B--2---:R0:W-:Y:S02]  /*6420*/  UTMACMDFLUSH ;  /* 0x00000000000079b7 */ /* 0x0041e40000000000 */
.L_x_97:
[----:B------:R-:W-:Y:S05]  /*6430*/  BSYNC.RECONVERGENT B0 ;  /* 0x0000000000007941 */ /* 0x000fea0003800200 */
.L_x_96:
[----:B------:R-:W-:Y:S01]  /*6440*/  UIADD3 UR40, UPT, UPT, UR56, 0x1, URZ ;  /* 0x0000000138287890 */ /* 0x000fe2000fffe0ff */
[----:B------:R-:W-:Y:S03]  /*6450*/  BSSY.RECONVERGENT B0, `(.L_x_98) ;  /* 0x0000005000007945 */ /* 0x000fe60003800200 */
[----:B------:R-:W-:Y:S04]  /*6460*/  UISETP.NE.AND UP0, UPT, UR40, 0x3, UPT ;  /* 0x000000032800788c */ /* 0x000fe8000bf05270 */
[----:B------:R-:W-:Y:S01]  /*6470*/  USEL UR43, UR40, URZ, UP0 ;  /* 0x000000ff282b7287 */ /* 0x000fe20008000000 */
[----:B------:R-:W-:Y:S11]  /*6480*/  @P0 BRA `(.L_x_99) ;  /* 0x0000000000040947 */ /* 0x000ff60003800000 */
[----:B------:R-:W-:Y:S04]  /*6490*/  DEPBAR.LE SB0, 0x1 ;  /* 0x000080400000791a */ /* 0x000fe80000000000 */
.L_x_99:
[----:B------:R-:W-:Y:S05]  /*64a0*/  BSYNC.RECONVERGENT B0 ;  /* 0x0000000000007941 */ /* 0x000fea0003800200 */
.L_x_98:
[----:B------:R-:W-:Y:S01]  /*64b0*/  BAR.SYNC.DEFER_BLOCKING 0x1, 0x80 ;  /* 0x0042000000007b1d */ /* 0x000fe20000010000 */
[----:B------:R-:W-:Y:S01]  /*64c0*/  ISETP.NE.AND P1, PT, R74, RZ, PT ;  /* 0x000000ff4a00720c */ /* 0x000fe20003f25270 */
[----:B------:R-:W-:Y:S01]  /*64d0*/  UISETP.NE.AND UP0, UPT, UR50, URZ, UPT ;  /* 0x000000ff3200728c */ /* 0x000fe2000bf05270 */
[----:B------:R-:W-:Y:S11]  /*64e0*/  LEA R2, R46, UR48, 0x3 ;  /* 0x000000302e027c11 */ /* 0x000ff6000f8e18ff */
[----:B------:R-:W-:Y:S01]  /*64f0*/  @P1 SHF.L.U32 R3, R45, 0x1f, RZ ;  /* 0x0000001f2d031819 */ /* 0x000fe200000006ff */
[----:B------:R-:W-:Y:S06]  /*6500*/  BRA.U !UP0, `(.L_x_100) ;  /* 0x0000000108247547 */ /* 0x000fec000b800000 */
[----:B------:R-:W-:Y:S01]  /*6510*/  IMAD.U32 R4, RZ, RZ, UR49 ;  /* 0x00000031ff047e24 */ /* 0x000fe2000f8e00ff */
[----:B-1----:R-:W-:Y:S01]  /*6520*/  MOV R0, UR37 ;  /* 0x0000002500007c02 */ /* 0x002fe20008000f00 */
[----:B------:R-:W-:Y:S03]  /*6530*/  UIADD3 UR49, UPT, UPT, UR49, 0x1, URZ ;  /* 0x0000000131317890 */ /* 0x000fe6000fffe0ff */
[----:B------:R-:W-:Y:S01]  /*6540*/  @P1 LEA R4, R4, UR48, 0x3 ;  /* 0x0000003004041c11 */ /* 0x000fe2000f8e18ff */
[----:B------:R-:W-:Y:S04]  /*6550*/  UISETP.NE.AND UP0, UPT, UR49, 0x3, UPT ;  /* 0x000000033100788c */ /* 0x000fe8000bf05270 */
[----:B------:R-:W-:Y:S01]  /*6560*/  @P1 VIADD R4, R4, 0x78 ;  /* 0x0000007804041836 */ /* 0x000fe20000000000 */
[----:B------:R-:W-:Y:S04]  /*6570*/  USEL UR49, UR49, URZ, UP0 ;  /* 0x000000ff31317287 */ /* 0x000fe80008000000 */
[----:B------:R-:W-:Y:S04]  /*6580*/  @P1 PRMT R0, R0, 0x654, R4 ;  /* 0x0000065400001816 */ /* 0x000fe80000000004 */
[----:B------:R2:W-:Y:S04]  /*6590*/  @P1 SYNCS.ARRIVE.TRANS64.RED.A1T0 RZ, [R0+URZ], RZ ;  /* 0x000000ff00ff19a7 */ /* 0x0005e800081004ff */
.L_x_100:
[----:B------:R-:W3:Y:S01]  /*65a0*/  @P1 SYNCS.PHASECHK.TRANS64.TRYWAIT P0, [R2+URZ+0x60], R3 ;  /* 0x00006003020015a7 */ /* 0x000ee200080011ff */
[----:B------:R-:W-:Y:S01]  /*65b0*/  BSSY B1, `(.L_x_101) ;  /* 0x0000013000017945 */ /* 0x000fe20003800000 */
[----:B---3--:R-:W-:Y:S03]  /*65c0*/  @P1 SEL R47, RZ, 0x1, !P0 ;  /* 0x00000001ff2f1807 */ /* 0x008fe60004000000 */
[----:B------:R-:W-:Y:S05]  /*65d0*/  @!P1 BRA `(.L_x_102) ;  /* 0x0000000000409947 */ /* 0x000fea0003800000 */
[----:B------:R-:W-:Y:S01]  /*65e0*/  ISETP.NE.AND P1, PT, R76, RZ, PT ;  /* 0x000000ff4c00720c */ /* 0x000fe20003f25270 */
[----:B------:R-:W-:Y:S01]  /*65f0*/  BSSY B0, `(.L_x_103) ;  /* 0x0000009000007945 */ /* 0x000fe20003800000 */
[----:B------:R-:W-:Y:S11]  /*6600*/  ISETP.NE.AND P0, PT, R47, RZ, PT ;  /* 0x000000ff2f00720c */ /* 0x000ff60003f05270 */
[----:B------:R-:W-:Y:S05]  /*6610*/  @P1 IMAD R3, R46, 0x800, R64 ;  /* 0x000008002e031824 */ /* 0x000fea00078e0240 */
[----:B------:R-:W-:Y:S05]  /*6620*/  @P1 LEA R3, R3, UR48, 0x1 ;  /* 0x0000003003031c11 */ /* 0x000fea000f8e08ff */
[----:B-12---:R-:W-:Y:S01]  /*6630*/  @P1 IMAD.IADD R0, R75, 0x1, R3 ;  /* 0x000000014b001824 */ /* 0x006fe200078e0203 */
[----:B------:R-:W-:Y:S06]  /*6640*/  @P0 BRA `(.L_x_104) ;  /* 0x00000000000c0947 */ /* 0x000fec0003800000 */
[----:B------:R-:W-:Y:S04]  /*6650*/  SHF.L.U32 R45, R45, 0x1f, RZ ;  /* 0x0000001f2d2d7819 */ /* 0x000fe800000006ff */
[----:B------:R-:W1:Y:S02]  /*6660*/  SYNCS.PHASECHK.TRANS64.TRYWAIT P0, [R2+URZ+0x60], R45 ;  /* 0x0000602d020075a7 */ /* 0x000e6400080011ff */
[----:B-1----:R-:W-:Y:S05]  /*6670*/  @!P0 BRA `(.L_x_105) ;  /* 0x00000014006c8947 */ /* 0x002fea0003800000 */
.L_x_104:
[----:B------:R-:W-:Y:S05]  /*6680*/  BSYNC B0 ;  /* 0x0000000000007941 */ /* 0x000fea0003800000 */
.L_x_103:
[----:B------:R-:W-:Y:S11]  /*6690*/  ISETP.NE.AND P0, PT, R76, RZ, PT ;  /* 0x000000ff4c00720c */ /* 0x000ff60003f05270 */
[----:B------:R-:W-:Y:S02]  /*66a0*/  @!UPT UIADD3 URZ, UPT, UPT, URZ, URZ, URZ ;  /* 0x000000fffffff290 */ /* 0x000fe4000fffe0ff */
[----:B------:R-:W-:Y:S05]  /*66b0*/  @P0 WARPSYNC.ALL ;  /* 0x0000000000000948 */ /* 0x000fea0003800000 */
[----:B------:R3:W4:Y:S04]  /*66c0*/  @P0 LDSM.16.M88.4 R40, [R3+0x200] ;  /* 0x000200000328083b */ /* 0x0007280000000200 */
[----:B------:R3:W2:Y:S02]  /*66d0*/  @P0 LDSM.16.M88.4 R48, [R0+0x200] ;  /* 0x000200000030083b */ /* 0x0006a40000000200 */
.L_x_102:
[----:B------:R-:W-:Y:S05]  /*66e0*/  BSYNC B1 ;  /* 0x0000000000017941 */ /* 0x000fea0003800000 */
.L_x_101:
[----:B-123--:R-:W-:Y:S05]  /*66f0*/  VIADD R0, R34, 0x20 ;  /* 0x0000002022007836 */ /* 0x00efea0000000000 */
[----:B------:R-:W-:Y:S04]  /*6700*/  SHF.R.U32.HI R0, RZ, 0x15, R0 ;  /* 0x00000015ff007819 */ /* 0x000fe80000011600 */
[----:B------:R-:W-:Y:S11]  /*6710*/  LOP3.LUT P0, RZ, R0, 0x3, R65, 0x48, !PT ;  /* 0x0000000300ff7812 */ /* 0x000ff60007804841 */
[----:B------:R-:W-:Y:S02]  /*6720*/  @!UPT UIADD3 URZ, UPT, UPT, URZ, URZ, URZ ;  /* 0x000000fffffff290 */ /* 0x000fe4000fffe0ff */
[----:B------:R-:W-:Y:S05]  /*6730*/  @!P0 BRA `(.L_x_106) ;  /* 0x0000000000408947 */ /* 0x000fea0003800000 */
[----:B------:R-:W1:Y:S01]  /*6740*/  LDCU.64 UR8, c[0x4][0x70] ;  /* 0x01000e00ff0877ac */ /* 0x000e620008000a00 */
[----:B------:R-:W-:Y:S01]  /*6750*/  MOV R3, 0x0 ;  /* 0x0000000000037802 */ /* 0x000fe20000000f00 */
[----:B------:R-:W-:Y:S02]  /*6760*/  HFMA2 R12, -RZ, RZ, 0, 5.9604644775390625e-08 ;  /* 0x00000001ff0c7431 */ /* 0x000fe400000001ff */
[----:B------:R-:W-:Y:S02]  /*6770*/  IMAD.MOV.U32 R8, RZ, RZ, 0x192 ;  /* 0x00000192ff087424 */ /* 0x000fe400078e00ff */
[----:B------:R-:W-:Y:S01]  /*6780*/  IMAD.MOV.U32 R13, RZ, RZ, RZ ;  /* 0x000000ffff0d7224 */ /* 0x000fe200078e00ff */
[----:B------:R-:W2:Y:S01]  /*6790*/  LDCU.64 UR6, c[0x4][0x78] ;  /* 0x01000f00ff0677ac */ /* 0x000ea20008000a00 */
[----:B------:R-:W3:Y:S01]  /*67a0*/  LDC.64 R2, c[0x4][R3] ;  /* 0x0100000003027b82 */ /* 0x000ee20000000a00 */
[----:B------:R-:W5:Y:S01]  /*67b0*/  LDCU.64 UR4, c[0x4][0x10] ;  /* 0x01000200ff0477ac */ /* 0x000f620008000a00 */
[----:B-1----:R-:W-:Y:S01]  /*67c0*/  MOV R5, UR9 ;  /* 0x0000000900057c02 */ /* 0x002fe20008000f00 */
[----:B------:R-:W-:Y:S01]  /*67d0*/  IMAD.U32 R4, RZ, RZ, UR8 ;  /* 0x00000008ff047e24 */ /* 0x000fe2000f8e00ff */
[----:B--2---:R-:W-:Y:S01]  /*67e0*/  MOV R7, UR7 ;  /* 0x0000000700077c02 */ /* 0x004fe20008000f00 */
[----:B------:R-:W-:Y:S01]  /*67f0*/  IMAD.U32 R6, RZ, RZ, UR6 ;  /* 0x00000006ff067e24 */ /* 0x000fe2000f8e00ff */
[----:B-----5:R-:W-:Y:S01]  /*6800*/  MOV R11, UR5 ;  /* 0x00000005000b7c02 */ /* 0x020fe20008000f00 */
[----:B------:R-:W-:Y:S02]  /*6810*/  IMAD.U32 R10, RZ, RZ, UR4 ;  /* 0x00000004ff0a7e24 */ /* 0x000fe4000f8e00ff */
[----:B------:R-:W-:Y:S07]  /*6820*/  LEPC R20, `(.L_x_106) ;  /* 0x000000001014794e */ /* 0x000fee0000000000 */
[----:B---34-:R-:W-:Y:S05]  /*6830*/  CALL.ABS.NOINC R2 ;  /* 0x0000000002007343 */ /* 0x018fea0003c00000 */
.L_x_106:
[----:B------:R-:W-:Y:S01]  /*6840*/  ISETP.NE.AND P0, PT, R70, RZ, PT ;  /* 0x000000ff4600720c */ /* 0x000fe20003f05270 */
[----:B------:R-:W-:Y:S05]  /*6850*/  WARPSYNC.ALL ;  /* 0x0000000000007948 */ /* 0x000fea0003800000 */
[----:B------:R-:W-:Y:S01]  /*6860*/  R2UR UR4, R34 ;  /* 0x00000000220472ca */ /* 0x000fe200000e0000 */
[----:B------:R-:W-:Y:S01]  /*6870*/  BSSY.RECONVERGENT B0, `(.L_x_107) ;  /* 0x0000056000007945 */ /* 0x000fe20003800200 */
[C---:B----4-:R-:W-:Y:S02]  /*6880*/  SHF.L.U32 R20, R40.reuse, 0x10, RZ ;  /* 0x0000001028147819 */ /* 0x050fe400000006ff */
[----:B------:R-:W-:Y:S02]  /*6890*/  LOP3.LUT R21, R40, 0xffff0000, RZ, 0xc0, !PT ;  /* 0xffff000028157812 */ /* 0x000fe400078ec0ff */
[C---:B------:R-:W-:Y:S02]  /*68a0*/  SHF.L.U32 R34, R41.reuse, 0x10, RZ ;  /* 0x0000001029227819 */ /* 0x040fe400000006ff */
[----:B------:R-:W-:Y:S02]  /*68b0*/  R2UR UR5, R44 ;  /* 0x000000002c0572ca */ /* 0x000fe400000e0000 */
[----:B------:R-:W-:Y:S02]  /*68c0*/  LOP3.LUT R36, R41, 0xffff0000, RZ, 0xc0, !PT ;  /* 0xffff000029247812 */ /* 0x000fe400078ec0ff */
[C---:B------:R-:W-:Y:S01]  /*68d0*/  SHF.L.U32 R37, R42.reuse, 0x10, RZ ;  /* 0x000000102a257819 */ /* 0x040fe200000006ff */
[----:B------:R-:W1:Y:S01]  /*68e0*/  LDTM.16dp256bit.x4 R4, tmem[UR4+0x20] ;  /* 0x00002004000479ee */ /* 0x000e620008120000 */
[----:B------:R-:W-:Y:S01]  /*68f0*/  LOP3.LUT R38, R42, 0xffff0000, RZ, 0xc0, !PT ;  /* 0xffff00002a267812 */ /* 0x000fe200078ec0ff */
[----:B------:R-:W-:Y:S01]  /*6900*/  NOP ;  /* 0x0000000000007918 */ /* 0x000fe20000000000 */
[C---:B------:R-:W-:Y:S02]  /*6910*/  SHF.L.U32 R39, R43.reuse, 0x10, RZ ;  /* 0x000000102b277819 */ /* 0x040fe400000006ff */
[----:B------:R-:W-:Y:S02]  /*6920*/  LOP3.LUT R40, R43, 0xffff0000, RZ, 0xc0, !PT ;  /* 0xffff00002b287812 */ /* 0x000fe400078ec0ff */
[C---:B------:R-:W-:Y:S01]  /*6930*/  SHF.L.U32 R41, R48.reuse, 0x10, RZ ;  /* 0x0000001030297819 */ /* 0x040fe200000006ff */
[----:B------:R-:W-:Y:S01]  /*6940*/  UIADD3 UR5, UPT, UPT, UR5, 0xe0, URZ ;  /* 0x000000e005057890 */ /* 0x000fe2000fffe0ff */
[----:B------:R-:W-:Y:S02]  /*6950*/  LOP3.LUT R42, R48, 0xffff0000, RZ, 0xc0, !PT ;  /* 0xffff0000302a7812 */ /* 0x000fe400078ec0ff */
[C---:B------:R-:W-:Y:S01]  /*6960*/  SHF.L.U32 R43, R49.reuse, 0x10, RZ ;  /* 0x00000010312b7819 */ /* 0x040fe200000006ff */
[----:B------:R-:W-:Y:S01]  /*6970*/  UPRMT UR5, UR37, 0x654, UR5 ;  /* 0x0000065425057896 */ /* 0x000fe20008000005 */
[----:B------:R-:W-:Y:S02]  /*6980*/  LOP3.LUT R44, R49, 0xffff0000, RZ, 0xc0, !PT ;  /* 0xffff0000312c7812 */ /* 0x000fe400078ec0ff */
[C---:B------:R-:W-:Y:S02]  /*6990*/  SHF.L.U32 R45, R50.reuse, 0x10, RZ ;  /* 0x00000010322d7819 */ /* 0x040fe400000006ff */
[----:B------:R-:W-:Y:S02]  /*69a0*/  LOP3.LUT R46, R50, 0xffff0000, RZ, 0xc0, !PT ;  /* 0xffff0000322e7812 */ /* 0x000fe400078ec0ff */
[C---:B------:R-:W-:Y:S02]  /*69b0*/  SHF.L.U32 R47, R51.reuse, 0x10, RZ ;  /* 0x00000010332f7819 */ /* 0x040fe400000006ff */
[----:B-1----:R-:W-:Y:S01]  /*69c0*/  SYNCS.ARRIVE.TRANS64.RED.A1T0 RZ, [UR5], RZ ;  /* 0x000000ffffff79a7 */ /* 0x002fe20008100405 */
[----:B------:R-:W-:Y:S01]  /*69d0*/  LOP3.LUT R48, R51, 0xffff0000, RZ, 0xc0, !PT ;  /* 0xffff000033307812 */ /* 0x000fe200078ec0ff */
[C---:B------:R-:W-:Y:S01]  /*69e0*/  FMUL R4, R33.reuse, R4 ;  /* 0x0000000421047220 */ /* 0x040fe20000400000 */
[C---:B------:R-:W-:Y:S01]  /*69f0*/  FMUL R5, R33.reuse, R5 ;  /* 0x0000000521057220 */ /* 0x040fe20000400000 */
[C---:B------:R-:W-:Y:S01]  /*6a00*/  FMUL R6, R33.reuse, R6 ;  /* 0x0000000621067220 */ /* 0x040fe20000400000 */
[----:B------:R-:W-:Y:S01]  /*6a10*/  FMUL R7, R33, R7 ;  /* 0x0000000721077220 */ /* 0x000fe20000400000 */
[C---:B------:R-:W-:Y:S01]  /*6a20*/  FFMA R4, R35.reuse, R20, R4 ;  /* 0x0000001423047223 */ /* 0x040fe20000000004 */
[C---:B------:R-:W-:Y:S01]  /*6a30*/  FFMA R5, R35.reuse, R21, R5 ;  /* 0x0000001523057223 */ /* 0x040fe20000000005 */
[C---:B------:R-:W-:Y:S01]  /*6a40*/  FFMA R6, R35.reuse, R34, R6 ;  /* 0x0000002223067223 */ /* 0x040fe20000000006 */
[----:B------:R-:W-:Y:S01]  /*6a50*/  FFMA R7, R35, R36, R7 ;  /* 0x0000002423077223 */ /* 0x000fe20000000007 */
[C---:B------:R-:W-:Y:S01]  /*6a60*/  FMUL R8, R33.reuse, R8 ;  /* 0x0000000821087220 */ /* 0x040fe20000400000 */
[----:B------:R-:W-:Y:S01]  /*6a70*/  FMUL R9, R33, R9 ;  /* 0x0000000921097220 */ /* 0x000fe20000400000 */
[----:B------:R-:W-:Y:S01]  /*6a80*/  F2FP.BF16.F32.PACK_AB R4, R5, R4 ;  /* 0x000000040504723e */ /* 0x000fe200000010ff */
[----:B------:R-:W-:Y:S01]  /*6a90*/  FMUL R10, R33, R10 ;  /* 0x0000000a210a7220 */ /* 0x000fe20000400000 */
[----:B------:R-:W-:Y:S01]  /*6aa0*/  F2FP.BF16.F32.PACK_AB R5, R7, R6 ;  /* 0x000000060705723e */ /* 0x000fe200000010ff */
[C---:B------:R-:W-:Y:S01]  /*6ab0*/  FFMA R8, R35.reuse, R37, R8 ;  /* 0x0000002523087223 */ /* 0x040fe20000000008 */
[----:B------:R-:W-:Y:S01]  /*6ac0*/  FFMA R9, R35, R38, R9 ;  /* 0x0000002623097223 */ /* 0x000fe20000000009 */
[C---:B------:R-:W-:Y:S01]  /*6ad0*/  FMUL R11, R33.reuse, R11 ;  /* 0x0000000b210b7220 */ /* 0x040fe20000400000 */
[C---:B------:R-:W-:Y:S01]  /*6ae0*/  FMUL R0, R33.reuse, R12 ;  /* 0x0000000c21007220 */ /* 0x040fe20000400000 */
[----:B------:R-:W-:Y:S01]  /*6af0*/  FMUL R2, R33, R13 ;  /* 0x0000000d21027220 */ /* 0x000fe20000400000 */
[----:B------:R-:W-:Y:S01]  /*6b00*/  FFMA R10, R35, R39, R10 ;  /* 0x00000027230a7223 */ /* 0x000fe2000000000a */
[----:B------:R-:W-:Y:S01]  /*6b10*/  FMUL R3, R33, R14 ;  /* 0x0000000e21037220 */ /* 0x000fe20000400000 */
[----:B------:R-:W-:Y:S01]  /*6b20*/  F2FP.BF16.F32.PACK_AB R6, R9, R8 ;  /* 0x000000080906723e */ /* 0x000fe200000010ff */
[----:B------:R-:W-:Y:S01]  /*6b30*/  FFMA R11, R35, R40, R11 ;  /* 0x00000028230b7223 */ /* 0x000fe2000000000b */
[C---:B------:R-:W-:Y:S01]  /*6b40*/  FMUL R15, R33.reuse, R15 ;  /* 0x0000000f210f7220 */ /* 0x040fe20000400000 */
[----:B------:R-:W-:Y:S01]  /*6b50*/  FMUL R12, R33, R16 ;  /* 0x00000010210c7220 */ /* 0x000fe20000400000 */
[----:B------:R-:W-:Y:S01]  /*6b60*/  FFMA R0, R35, R41, R0 ;  /* 0x0000002923007223 */ /* 0x000fe20000000000 */
[----:B------:R-:W-:Y:S01]  /*6b70*/  MOV R8, UR43 ;  /* 0x0000002b00087c02 */ /* 0x000fe20008000f00 */
[----:B------:R-:W-:Y:S01]  /*6b80*/  FMUL R13, R33, R17 ;  /* 0x00000011210d7220 */ /* 0x000fe20000400000 */
[----:B------:R-:W-:Y:S01]  /*6b90*/  FFMA R2, R35, R42, R2 ;  /* 0x0000002a23027223 */ /* 0x000fe20000000002 */
[----:B------:R-:W-:Y:S01]  /*6ba0*/  FMUL R14, R33, R18 ;  /* 0x00000012210e7220 */ /* 0x000fe20000400000 */
[C---:B------:R-:W-:Y:S01]  /*6bb0*/  FFMA R3, R35.reuse, R43, R3 ;  /* 0x0000002b23037223 */ /* 0x040fe20000000003 */
[----:B------:R-:W-:Y:S01]  /*6bc0*/  FFMA R15, R35, R44, R15 ;  /* 0x0000002c230f7223 */ /* 0x000fe2000000000f */
[----:B------:R-:W-:Y:S01]  /*6bd0*/  FMUL R19, R33, R19 ;  /* 0x0000001321137220 */ /* 0x000fe20000400000 */
[C---:B------:R-:W-:Y:S01]  /*6be0*/  FFMA R12, R35.reuse, R45, R12 ;  /* 0x0000002d230c7223 */ /* 0x040fe2000000000c */
[----:B------:R-:W-:Y:S01]  /*6bf0*/  LEA R8, R8, R64, 0xb ;  /* 0x0000004008087211 */ /* 0x000fe200078e58ff */
        /* <DEDUP_REMOVED lines=22> */
[----:B------:R-:W-:Y:S02]  /*6d60*/  UIADD3 UR5, UPT, UPT, UR41, 0x20, URZ ;  /* 0x0000002029057890 */ /* 0x000fe4000fffe0ff */
[----:B------:R-:W-:Y:S02]  /*6d70*/  UIADD3 UR4, UPT, UPT, UR10, 0x200, URZ ;  /* 0x000002000a047890 */ /* 0x000fe4000fffe0ff */
[----:B------:R-:W-:Y:S01]  /*6d80*/  UIADD3.X UR9, UPT, UPT, URZ, UR55, URZ, UP0, !UPT ;  /* 0x00000037ff097290 */ /* 0x000fe200087fe4ff */
[----:B------:R-:W-:Y:S01]  /*6d90*/  UMOV UR6, UR42 ;  /* 0x0000002a00067c82 */ /* 0x000fe20008000000 */
[----:B------:R-:W-:Y:S07]  /*6da0*/  UMOV UR7, UR36 ;  /* 0x0000002400077c82 */ /* 0x000fee0008000000 */
[----:B------:R2:W-:Y:S02]  /*6db0*/  UTMASTG.3D [UR4], [UR8] ;  /* 0x00000004080073b5 */ /* 0x0005e40008010000 */
[----:B--2---:R0:W-:Y:S02]  /*6dc0*/  UTMACMDFLUSH ;  /* 0x00000000000079b7 */ /* 0x0041e40000000000 */
.L_x_108:
[----:B------:R-:W-:Y:S05]  /*6dd0*/  BSYNC.RECONVERGENT B0 ;  /* 0x0000000000007941 */ /* 0x000fea0003800200 */
.L_x_107:
[----:B------:R-:W-:Y:S01]  /*6de0*/  UIADD3 UR43, UPT, UPT, UR43, 0x1, URZ ;  /* 0x000000012b2b7890 */ /* 0x000fe2000fffe0ff */
[----:B------:R-:W-:Y:S03]  /*6df0*/  BSSY.RECONVERGENT B0, `(.L_x_109) ;  /* 0x0000008000007945 */ /* 0x000fe60003800200 */
[----:B------:R-:W-:Y:S04]  /*6e00*/  UISETP.NE.AND UP0, UPT, UR43, 0x3, UPT ;  /* 0x000000032b00788c */ /* 0x000fe8000bf05270 */
[----:B------:R-:W-:Y:S02]  /*6e10*/  UISETP.EQ.XOR UP1, UPT, UR40, 0x3, !UP0 ;  /* 0x000000032800788c */ /* 0x000fe4000c722a70 */
[----:B------:R-:W-:Y:S02]  /*6e20*/  USEL UR56, UR43, URZ, UP0 ;  /* 0x000000ff2b387287 */ /* 0x000fe40008000000 */
[----:B------:R-:W-:Y:S04]  /*6e30*/  USEL UR4, URZ, 0x1, !UP1 ;  /* 0x00000001ff047887 */ /* 0x000fe8000c800000 */
[----:B------:R-:W-:Y:S01]  /*6e40*/  ULOP3.LUT UR51, UR51, UR4, URZ, 0x3c, !UPT ;  /* 0x0000000433337292 */ /* 0x000fe2000f8e3cff */
[----:B------:R-:W-:Y:S11]  /*6e50*/  @P0 BRA `(.L_x_110) ;  /* 0x0000000000040947 */ /* 0x000ff60003800000 */
[----:B------:R-:W-:Y:S04]  /*6e60*/  DEPBAR.LE SB0, 0x1 ;  /* 0x000080400000791a */ /* 0x000fe80000000000 */
.L_x_110:
[----:B------:R-:W-:Y:S05]  /*6e70*/  BSYNC.RECONVERGENT B0 ;  /* 0x0000000000007941 */ /* 0x000fea0003800200 */
.L_x_109:
[----:B------:R-:W-:Y:S01]  /*6e80*/  BAR.SYNC.DEFER_BLOCKING 0x1, 0x80 ;  /* 0x0042000000007b1d */ /* 0x000fe20000010000 */
[----:B------:R-:W-:Y:S01]  /*6e90*/  UISETP.NE.AND UP0, UPT, UR50, -0x2, UPT ;  /* 0xfffffffe3200788c */ /* 0x000fe2000bf05270 */
[----:B------:R-:W-:Y:S08]  /*6ea0*/  IADD3 R31, PT, PT, R31, 0x1, RZ ;  /* 0x000000011f1f7810 */ /* 0x000ff00007ffe0ff */
[----:B------:R-:W-:Y:S05]  /*6eb0*/  BRA.U !UP0, `(.L_x_111) ;  /* 0x0000000108287547 */ /* 0x000fea000b800000 */
[----:B------:R-:W-:Y:S01]  /*6ec0*/  ISETP.NE.AND P0, PT, R74, RZ, PT ;  /* 0x000000ff4a00720c */ /* 0x000fe20003f05270 */
[----:B------:R-:W-:Y:S01]  /*6ed0*/  IMAD.U32 R2, RZ, RZ, UR49 ;  /* 0x00000031ff027e24 */ /* 0x000fe2000f8e00ff */
[----:B------:R-:W-:Y:S01]  /*6ee0*/  UIADD3 UR49, UPT, UPT, UR49, 0x1, URZ ;  /* 0x0000000131317890 */ /* 0x000fe2000fffe0ff */
[----:B------:R-:W-:Y:S03]  /*6ef0*/  IMAD.U32 R0, RZ, RZ, UR37 ;  /* 0x00000025ff007e24 */ /* 0x000fe6000f8e00ff */
[----:B------:R-:W-:Y:S04]  /*6f00*/  UISETP.NE.AND UP0, UPT, UR49, 0x3, UPT ;  /* 0x000000033100788c */ /* 0x000fe8000bf05270 */
[----:B------:R-:W-:Y:S03]  /*6f10*/  USEL UR49, UR49, URZ, UP0 ;  /* 0x000000ff31317287 */ /* 0x000fe60008000000 */
[----:B------:R-:W-:Y:S05]  /*6f20*/  @P0 LEA R2, R2, UR48, 0x3 ;  /* 0x0000003002020c11 */ /* 0x000fea000f8e18ff */
[----:B------:R-:W-:Y:S05]  /*6f30*/  @P0 VIADD R2, R2, 0x78 ;  /* 0x0000007802020836 */ /* 0x000fea0000000000 */
[----:B------:R-:W-:Y:S04]  /*6f40*/  @P0 PRMT R0, R0, 0x654, R2 ;  /* 0x0000065400000816 */ /* 0x000fe80000000002 */
[----:B------:R2:W-:Y:S03]  /*6f50*/  @P0 SYNCS.ARRIVE.TRANS64.RED.A1T0 RZ, [R0+URZ], RZ ;  /* 0x000000ff00ff09a7 */ /* 0x0005e600081004ff */
.L_x_111:
[----:B------:R-:W-:Y:S01]  /*6f60*/  ISETP.NE.AND P2, PT, R71, RZ, PT ;  /* 0x000000ff4700720c */ /* 0x000fe20003f45270 */
[----:B------:R-:W-:Y:S01]  /*6f70*/  UIADD3 UR50, UPT, UPT, UR50, 0x2, URZ ;  /* 0x0000000232327890 */ /* 0x000fe2000fffe0ff */
[----:B------:R-:W-:Y:S01]  /*6f80*/  ISETP.NE.AND P0, PT, R73, 0x2, PT ;  /* 0x000000024900780c */ /* 0x000fe20003f05270 */
[----:B------:R-:W-:Y:S01]  /*6f90*/  IMAD.IADD R20, R29, 0x1, R58 ;  /* 0x000000011d147824 */ /* 0x000fe200078e023a */
[----:B------:R-:W-:Y:S01]  /*6fa0*/  ISETP.NE.AND P1, PT, R31, 0x4, PT ;  /* 0x000000041f00780c */ /* 0x000fe20003f25270 */
[----:B------:R-:W-:Y:S01]  /*6fb0*/  IMAD.IADD R21, R30, 0x1, R59 ;  /* 0x000000011e157824 */ /* 0x000fe200078e023b */
[----:B------:R-:W-:Y:S02]  /*6fc0*/  SEL R2, RZ, 0x1, P0 ;  /* 0x00000001ff027807 */ /* 0x000fe40000000000 */
[----:B--2---:R-:W-:Y:S02]  /*6fd0*/  SEL R0, RZ, 0x1, P1 ;  /* 0x00000001ff007807 */ /* 0x004fe40000800000 */
[----:B------:R-:W-:Y:S02]  /*6fe0*/  LOP3.LUT R67, R67, R2, RZ, 0x3c, !PT ;  /* 0x0000000243437212 */ /* 0x000fe400078e3cff */
[----:B------:R-:W-:Y:S02]  /*6ff0*/  LOP3.LUT R68, R68, R0, RZ, 0x3c, !PT ;  /* 0x0000000044447212 */ /* 0x000fe400078e3cff */
[----:B------:R-:W-:Y:S02]  /*7000*/  @P2 R2UR UR36, R66 ;  /* 0x00000000422422ca */ /* 0x000fe400000e0000 */
[----:B------:R-:W-:Y:S02]  /*7010*/  SEL R73, R73, RZ, P0 ;  /* 0x000000ff49497207 */ /* 0x000fe40000000000 */
[----:B------:R-:W-:Y:S01]  /*7020*/  SEL R31, R31, RZ, P1 ;  /* 0x000000ff1f1f7207 */ /* 0x000fe20000800000 */
[----:B------:R-:W-:Y:S10]  /*7030*/  @P2 BRA `(.L_x_112) ;  /* 0xffffffdc00e02947 */ /* 0x000ff4000383ffff */
[----:B------:R-:W-:-:S09]  /*7040*/  UISETP.NE.AND UP0, UPT, UR53, URZ, UPT ;  /* 0x000000ff3500728c */ /* 0x000fd2000bf05270 */
[----:B------:R-:W-:Y:S05]  /*7050*/  BRA.U !UP0, `(.L_x_113) ;  /* 0x0000000108487547 */ /* 0x000fea000b800000 */
[----:B------:R-:W2:Y:S02]  /*7060*/  LDCU.64 UR4, c[0x0][0x890] ;  /* 0x00011200ff0477ac */ /* 0x000ea40008000a00 */
[----:B--2---:R-:W-:-:S04]  /*7070*/  UISETP.NE.U32.AND UP0, UPT, UR4, URZ, UPT ;  /* 0x000000ff0400728c */ /* 0x004fc8000bf05070 */
[----:B------:R-:W-:-:S09]  /*7080*/  UISETP.NE.AND.EX UP0, UPT, UR5, URZ, UPT, UP0 ;  /* 0x000000ff0500728c */ /* 0x000fd2000bf05300 */
[----:B------:R-:W-:Y:S05]  /*7090*/  BRA.U UP0, `(.L_x_114) ;  /* 0x00000001000c7547 */ /* 0x000fea000b800000 */
[----:B------:R-:W-:-:S13]  /*70a0*/  FSETP.NEU.AND P0, PT, R35, RZ, PT ;  /* 0x000000ff2300720b */ /* 0x000fda0003f0d000 */
[----:B------:R-:W-:Y:S05]  /*70b0*/  @!P0 EXIT ;  /* 0x000000000000894d */ /* 0x000fea0003800000 */
[----:B------:R-:W-:Y:S05]  /*70c0*/  BRA `(.L_x_113) ;  /* 0x00000000002c7947 */ /* 0x000fea0003800000 */
.L_x_114:
[----:B------:R-:W-:Y:S01]  /*70d0*/  ISETP.NE.AND P0, PT, R72, RZ, PT ;  /* 0x000000ff4800720c */ /* 0x000fe20003f05270 */
[----:B------:R-:W-:-:S12]  /*70e0*/  BSSY.RECONVERGENT B0, `(.L_x_113) ;  /* 0x0000009000007945 */ /* 0x000fd80003800200 */
[----:B------:R-:W-:Y:S05]  /*70f0*/  @P0 BRA `(.L_x_115) ;  /* 0x0000000000140947 */ /* 0x000fea0003800000 */
[----:B------:R-:W2:Y:S02]  /*7100*/  LDCU.64 UR4, c[0x0][0x888] ;  /* 0x00011100ff0477ac */ /* 0x000ea40008000a00 */
[----:B--2---:R-:W-:-:S04]  /*7110*/  ISETP.NE.U32.AND P0, PT, RZ, UR4, PT ;  /* 0x00000004ff007c0c */ /* 0x004fc8000bf05070 */
[----:B------:R-:W-:-:S13]  /*7120*/  ISETP.NE.AND.EX P0, PT, RZ, UR5, PT, P0 ;  /* 0x00000005ff007c0c */ /* 0x000fda000bf05300 */
[----:B------:R-:W-:Y:S05]  /*7130*/  @!P0 EXIT ;  /* 0x000000000000894d */ /* 0x000fea0003800000 */
[----:B------:R-:W-:Y:S05]  /*7140*/  BRA `(.L_x_116) ;  /* 0x0000000000087947 */ /* 0x000fea0003800000 */
.L_x_115:
[----:B------:R-:W-:-:S13]  /*7150*/  FSETP.NEU.AND P0, PT, R35, RZ, PT ;  /* 0x000000ff2300720b */ /* 0x000fda0003f0d000 */
[----:B------:R-:W-:Y:S05]  /*7160*/  @!P0 EXIT ;  /* 0x000000000000894d */ /* 0x000fea0003800000 */
.L_x_116:
[----:B------:R-:W-:Y:S05]  /*7170*/  BSYNC.RECONVERGENT B0 ;  /* 0x0000000000007941 */ /* 0x000fea0003800200 */
.L_x_113:
[----:B------:R-:W-:Y:S01]  /*7180*/  ULEA UR4, UR49, UR48, 0x3 ;  /* 0x0000003031047291 */ /* 0x000fe2000f8e18ff */
[----:B------:R-:W-:-:S04]  /*7190*/  DEPBAR.LE SB0, 0x0 ;  /* 0x000080000000791a */ /* 0x000fc80000000000 */
[----:B------:R-:W-:-:S04]  /*71a0*/  UIADD3 UR4, UPT, UPT, UR4, 0x78, URZ ;  /* 0x0000007804047890 */ /* 0x000fc8000fffe0ff */
[----:B------:R-:W-:-:S09]  /*71b0*/  UPRMT UR4, UR37, 0x654, UR4 ;  /* 0x0000065425047896 */ /* 0x000fd20008000004 */
[----:B------:R-:W-:Y:S01]  /*71c0*/  SYNCS.ARRIVE.TRANS64.RED.A1T0 RZ, [UR4], RZ ;  /* 0x000000ffffff79a7 */ /* 0x000fe20008100404 */
[----:B------:R-:W-:Y:S05]  /*71d0*/  EXIT ;  /* 0x000000000000794d */ /* 0x000fea0003800000 */
.L_x_19:
[----:B--2---:R2:W1:Y:S02]  /*71e0*/  SYNCS.PHASECHK.TRANS64.TRYWAIT P0, [R2+URZ+0x110], R3 ;  /* 0x00011003020075a7 */ /* 0x00446400080011ff */
[----:B-1----:R-:W-:Y:S05]  /*71f0*/  @!P0 NANOSLEEP.SYNCS 0x989680 ;  /* 0x009896800000895d */ /* 0x002fea0003900000 */
[----:B------:R-:W1:Y:S02]  /*7200*/  @!P0 SYNCS.PHASECHK.TRANS64 P0, [R2+URZ+0x110], R3 ;  /* 0x00011003020085a7 */ /* 0x000e6400080010ff */
[----:B-1----:R-:W-:Y:S05]  /*7210*/  @!P0 BRA `(.L_x_19) ;  /* 0xfffffffc00f08947 */ /* 0x002fea000383ffff */
[----:B------:R-:W-:Y:S05]  /*7220*/  BRA `(.L_x_117) ;  /* 0xffffffa000f47947 */ /* 0x000fea000383ffff */
.L_x_22:
[----:B-1----:R-:W-:-:S07]  /*7230*/  MOV R2, UR33 ;  /* 0x0000002100027c02 */ /* 0x002fce0008000f00 */
.L_x_118:
[----:B-1----:R1:W2:Y:S02]  /*7240*/  SYNCS.PHASECHK.TRANS64.TRYWAIT P0, [R2+URZ+0x30], R4 ;  /* 0x00003004020075a7 */ /* 0x0022a400080011ff */
[----:B--2---:R-:W-:Y:S05]  /*7250*/  @!P0 NANOSLEEP.SYNCS 0x989680 ;  /* 0x009896800000895d */ /* 0x004fea0003900000 */
[----:B------:R-:W2:Y:S02]  /*7260*/  @!P0 SYNCS.PHASECHK.TRANS64 P0, [R2+URZ+0x30], R4 ;  /* 0x00003004020085a7 */ /* 0x000ea400080010ff */
[----:B--2---:R-:W-:Y:S05]  /*7270*/  @!P0 BRA `(.L_x_118) ;  /* 0xfffffffc00f08947 */ /* 0x004fea000383ffff */
[----:B------:R-:W-:Y:S05]  /*7280*/  BRA `(.L_x_21) ;  /* 0xffffffa400447947 */ /* 0x000fea000383ffff */
.L_x_28:
[----:B-1----:R-:W-:-:S07]  /*7290*/  MOV R2, UR33 ;  /* 0x0000002100027c02 */ /* 0x002fce0008000f00 */
.L_x_119:
[----:B-1----:R1:W2:Y:S02]  /*72a0*/  SYNCS.PHASECHK.TRANS64.TRYWAIT P0, [R2+URZ+0x30], R4 ;  /* 0x00003004020075a7 */ /* 0x0022a400080011ff */
[----:B--2---:R-:W-:Y:S05]  /*72b0*/  @!P0 NANOSLEEP.SYNCS 0x989680 ;  /* 0x009896800000895d */ /* 0x004fea0003900000 */
[----:B------:R-:W2:Y:S02]  /*72c0*/  @!P0 SYNCS.PHASECHK.TRANS64 P0, [R2+URZ+0x30], R4 ;  /* 0x00003004020085a7 */ /* 0x000ea400080010ff */
[----:B--2---:R-:W-:Y:S05]  /*72d0*/  @!P0 BRA `(.L_x_119) ;  /* 0xfffffffc00f08947 */ /* 0x004fea000383ffff */
[----:B------:R-:W-:Y:S05]  /*72e0*/  BRA `(.L_x_27) ;  /* 0xffffffa800187947 */ /* 0x000fea000383ffff */
.L_x_32:
[----:B-1----:R1:W2:Y:S02]  /*72f0*/  SYNCS.PHASECHK.TRANS64.TRYWAIT P0, [R2+URZ+0xa0], R3 ;  /* 0x0000a003020075a7 */ /* 0x0022a400080011ff */
[----:B--2---:R-:W-:Y:S05]  /*7300*/  @!P0 NANOSLEEP.SYNCS 0x989680 ;  /* 0x009896800000895d */ /* 0x004fea0003900000 */
[----:B------:R-:W2:Y:S02]  /*7310*/  @!P0 SYNCS.PHASECHK.TRANS64 P0, [R2+URZ+0xa0], R3 ;  /* 0x0000a003020085a7 */ /* 0x000ea400080010ff */
[----:B--2---:R-:W-:Y:S05]  /*7320*/  @!P0 BRA `(.L_x_32) ;  /* 0xfffffffc00f08947 */ /* 0x004fea000383ffff */
[----:B------:R-:W-:Y:S05]  /*7330*/  BRA `(.L_x_120) ;  /* 0xffffffa800cc7947 */ /* 0x000fea000383ffff */
.L_x_36:
[----:B----4-:R-:W-:-:S07]  /*7340*/  MOV R0, UR5 ;  /* 0x0000000500007c02 */ /* 0x010fce0008000f00 */
.L_x_121:
[----:B-1----:R1:W2:Y:S02]  /*7350*/  SYNCS.PHASECHK.TRANS64.TRYWAIT P0, [R0+URZ], R2 ;  /* 0x00000002000075a7 */ /* 0x0022a400080011ff */
[----:B--2---:R-:W-:Y:S05]  /*7360*/  @!P0 NANOSLEEP.SYNCS 0x989680 ;  /* 0x009896800000895d */ /* 0x004fea0003900000 */
[----:B------:R-:W2:Y:S02]  /*7370*/  @!P0 SYNCS.PHASECHK.TRANS64 P0, [R0+URZ], R2 ;  /* 0x00000002000085a7 */ /* 0x000ea400080010ff */
[----:B--2---:R-:W-:Y:S05]  /*7380*/  @!P0 BRA `(.L_x_121) ;  /* 0xfffffffc00f08947 */ /* 0x004fea000383ffff */
[----:B------:R-:W-:Y:S05]  /*7390*/  BRA `(.L_x_122) ;  /* 0xffffffb0003c7947 */ /* 0x000fea000383ffff */
.L_x_37:
[----:B----4-:R-:W-:-:S07]  /*73a0*/  MOV R0, UR5 ;  /* 0x0000000500007c02 */ /* 0x010fce0008000f00 */
.L_x_123:
[----:B-1----:R1:W2:Y:S02]  /*73b0*/  SYNCS.PHASECHK.TRANS64.TRYWAIT P0, [R0+URZ], R3 ;  /* 0x00000003000075a7 */ /* 0x0022a400080011ff */
[----:B--2---:R-:W-:Y:S05]  /*73c0*/  @!P0 NANOSLEEP.SYNCS 0x989680 ;  /* 0x009896800000895d */ /* 0x004fea0003900000 */
[----:B------:R-:W2:Y:S02]  /*73d0*/  @!P0 SYNCS.PHASECHK.TRANS64 P0, [R0+URZ], R3 ;  /* 0x00000003000085a7 */ /* 0x000ea400080010ff */
[----:B--2---:R-:W-:Y:S05]  /*73e0*/  @!P0 BRA `(.L_x_123) ;  /* 0xfffffffc00f08947 */ /* 0x004fea000383ffff */
[----:B------:R-:W-:Y:S05]  /*73f0*/  BRA `(.L_x_124) ;  /* 0xffffffb000487947 */ /* 0x000fea000383ffff */
.L_x_38:
[----:B----4-:R-:W-:-:S07]  /*7400*/  MOV R0, UR5 ;  /* 0x0000000500007c02 */ /* 0x010fce0008000f00 */
.L_x_125:
[----:B-1----:R1:W2:Y:S02]  /*7410*/  SYNCS.PHASECHK.TRANS64.TRYWAIT P0, [R0+URZ], R3 ;  /* 0x00000003000075a7 */ /* 0x0022a400080011ff */
[----:B--2---:R-:W-:Y:S05]  /*7420*/  @!P0 NANOSLEEP.SYNCS 0x989680 ;  /* 0x009896800000895d */ /* 0x004fea0003900000 */
[----:B------:R-:W2:Y:S02]  /*7430*/  @!P0 SYNCS.PHASECHK.TRANS64 P0, [R0+URZ], R3 ;  /* 0x00000003000085a7 */ /* 0x000ea400080010ff */
[----:B--2---:R-:W-:Y:S05]  /*7440*/  @!P0 BRA `(.L_x_125) ;  /* 0xfffffffc00f08947 */ /* 0x004fea000383ffff */
[----:B------:R-:W-:Y:S05]  /*7450*/  BRA `(.L_x_126) ;  /* 0xffffffb000547947 */ /* 0x000fea000383ffff */
.L_x_39:
[----:B----4-:R-:W-:-:S07]  /*7460*/  MOV R0, UR5 ;  /* 0x0000000500007c02 */ /* 0x010fce0008000f00 */
.L_x_127:
[----:B-1----:R1:W2:Y:S02]  /*7470*/  SYNCS.PHASECHK.TRANS64.TRYWAIT P0, [R0+URZ], R3 ;  /* 0x00000003000075a7 */ /* 0x0022a400080011ff */
[----:B--2---:R-:W-:Y:S05]  /*7480*/  @!P0 NANOSLEEP.SYNCS 0x989680 ;  /* 0x009896800000895d */ /* 0x004fea0003900000 */
[----:B------:R-:W2:Y:S02]  /*7490*/  @!P0 SYNCS.PHASECHK.TRANS64 P0, [R0+URZ], R3 ;  /* 0x00000003000085a7 */ /* 0x000ea400080010ff */
[----:B--2---:R-:W-:Y:S05]  /*74a0*/  @!P0 BRA `(.L_x_127) ;  /* 0xfffffffc00f08947 */ /* 0x004fea000383ffff */
[----:B------:R-:W-:Y:S05]  /*74b0*/  BRA `(.L_x_128) ;  /* 0xffffffb000607947 */ /* 0x000fea000383ffff */
.L_x_40:
[----:B----4-:R-:W-:-:S07]  /*74c0*/  MOV R0, UR5 ;  /* 0x0000000500007c02 */ /* 0x010fce0008000f00 */
.L_x_129:
[----:B-1----:R1:W2:Y:S02]  /*74d0*/  SYNCS.PHASECHK.TRANS64.TRYWAIT P0, [R0+URZ], R3 ;  /* 0x00000003000075a7 */ /* 0x0022a400080011ff */
[----:B--2---:R-:W-:Y:S05]  /*74e0*/  @!P0 NANOSLEEP.SYNCS 0x989680 ;  /* 0x009896800000895d */ /* 0x004fea0003900000 */
[----:B------:R-:W2:Y:S02]  /*74f0*/  @!P0 SYNCS.PHASECHK.TRANS64 P0, [R0+URZ], R3 ;  /* 0x00000003000085a7 */ /* 0x000ea400080010ff */
[----:B--2---:R-:W-:Y:S05]  /*7500*/  @!P0 BRA `(.L_x_129) ;  /* 0xfffffffc00f08947 */ /* 0x004fea000383ffff */
[----:B------:R-:W-:Y:S05]  /*7510*/  BRA `(.L_x_130) ;  /* 0xffffffb0006c7947 */ /* 0x000fea000383ffff */
.L_x_43:
[----:B-1----:R1:W2:Y:S02]  /*7520*/  SYNCS.PHASECHK.TRANS64.TRYWAIT P0, [R0+URZ+0x100], R4 ;  /* 0x00010004000075a7 */ /* 0x0022a400080011ff */
[----:B--2---:R-:W-:Y:S05]  /*7530*/  @!P0 NANOSLEEP.SYNCS 0x989680 ;  /* 0x009896800000895d */ /* 0x004fea0003900000 */
[----:B------:R-:W2:Y:S02]  /*7540*/  @!P0 SYNCS.PHASECHK.TRANS64 P0, [R0+URZ+0x100], R4 ;  /* 0x00010004000085a7 */ /* 0x000ea400080010ff */
[----:B--2---:R-:W-:Y:S05]  /*7550*/  @!P0 BRA `(.L_x_43) ;  /* 0xfffffffc00f08947 */ /* 0x004fea000383ffff */
[----:B------:R-:W-:Y:S05]  /*7560*/  BRA `(.L_x_131) ;  /* 0xffffffb000c87947 */ /* 0x000fea000383ffff */
.L_x_44:
[----:B------:R-:W-:-:S07]  /*7570*/  MOV R0, UR5 ;  /* 0x0000000500007c02 */ /* 0x000fce0008000f00 */
.L_x_132:
[----:B-1----:R1:W2:Y:S02]  /*7580*/  SYNCS.PHASECHK.TRANS64.TRYWAIT P0, [R0+URZ+0xb0], R5 ;  /* 0x0000b005000075a7 */ /* 0x0022a400080011ff */
[----:B--2---:R-:W-:Y:S05]  /*7590*/  @!P0 NANOSLEEP.SYNCS 0x989680 ;  /* 0x009896800000895d */ /* 0x004fea0003900000 */
[----:B------:R-:W2:Y:S02]  /*75a0*/  @!P0 SYNCS.PHASECHK.TRANS64 P0, [R0+URZ+0xb0], R5 ;  /* 0x0000b005000085a7 */ /* 0x000ea400080010ff */
[----:B--2---:R-:W-:Y:S05]  /*75b0*/  @!P0 BRA `(.L_x_132) ;  /* 0xfffffffc00f08947 */ /* 0x004fea000383ffff */
[----:B------:R-:W-:Y:S05]  /*75c0*/  BRA `(.L_x_133) ;  /* 0xffffffb000d87947 */ /* 0x000fea000383ffff */
.L_x_45:
[----:B-1----:R1:W2:Y:S02]  /*75d0*/  SYNCS.PHASECHK.TRANS64.TRYWAIT P1, [R0+URZ+0xa0], R4 ;  /* 0x0000a004000075a7 */ /* 0x0022a400080211ff */
[----:B--2---:R-:W-:Y:S05]  /*75e0*/  @!P1 NANOSLEEP.SYNCS 0x989680 ;  /* 0x009896800000995d */ /* 0x004fea0003900000 */
[----:B------:R-:W2:Y:S02]  /*75f0*/  @!P1 SYNCS.PHASECHK.TRANS64 P1, [R0+URZ+0xa0], R4 ;  /* 0x0000a004000095a7 */ /* 0x000ea400080210ff */
[----:B--2---:R-:W-:Y:S05]  /*7600*/  @!P1 BRA `(.L_x_45) ;  /* 0xfffffffc00f09947 */ /* 0x004fea000383ffff */
[----:B------:R-:W-:Y:S05]  /*7610*/  BRA `(.L_x_134) ;  /* 0xffffffb400087947 */ /* 0x000fea000383ffff */
.L_x_48:
[----:B------:R-:W-:-:S07]  /*7620*/  MOV R0, UR5 ;  /* 0x0000000500007c02 */ /* 0x000fce0008000f00 */
.L_x_135:
[----:B-1----:R1:W2:Y:S02]  /*7630*/  SYNCS.PHASECHK.TRANS64.TRYWAIT P0, [R0+URZ+0xb0], R2 ;  /* 0x0000b002000075a7 */ /* 0x0022a400080011ff */
[----:B--2---:R-:W-:Y:S05]  /*7640*/  @!P0 NANOSLEEP.SYNCS 0x989680 ;  /* 0x009896800000895d */ /* 0x004fea0003900000 */
[----:B------:R-:W2:Y:S02]  /*7650*/  @!P0 SYNCS.PHASECHK.TRANS64 P0, [R0+URZ+0xb0], R2 ;  /* 0x0000b002000085a7 */ /* 0x000ea400080010ff */
[----:B--2---:R-:W-:Y:S05]  /*7660*/  @!P0 BRA `(.L_x_135) ;  /* 0xfffffffc00f08947 */ /* 0x004fea000383ffff */
[----:B------:R-:W-:Y:S05]  /*7670*/  BRA `(.L_x_47) ;  /* 0xffffffb4005c7947 */ /* 0x000fea000383ffff */
.L_x_55:
[----:B-1----:R1:W2:Y:S02]  /*7680*/  SYNCS.PHASECHK.TRANS64.TRYWAIT P1, [R0+URZ+0xa0], R2 ;  /* 0x0000a002000075a7 */ /* 0x0022a400080211ff */
[----:B--2---:R-:W-:Y:S05]  /*7690*/  @!P1 NANOSLEEP.SYNCS 0x989680 ;  /* 0x009896800000995d */ /* 0x004fea0003900000 */
[----:B------:R-:W2:Y:S02]  /*76a0*/  @!P1 SYNCS.PHASECHK.TRANS64 P1, [R0+URZ+0xa0], R2 ;  /* 0x0000a002000095a7 */ /* 0x000ea400080210ff */
[----:B--2---:R-:W-:Y:S05]  /*76b0*/  @!P1 BRA `(.L_x_55) ;  /* 0xfffffffc00f09947 */ /* 0x004fea000383ffff */
[----:B------:R-:W-:Y:S05]  /*76c0*/  BRA `(.L_x_136) ;  /* 0xffffffb800ec7947 */ /* 0x000fea000383ffff */
.L_x_56:
[----:B------:R-:W-:-:S07]  /*76d0*/  MOV R2, UR6 ;  /* 0x0000000600027c02 */ /* 0x000fce0008000f00 */
.L_x_137:
[----:B-1----:R1:W2:Y:S02]  /*76e0*/  SYNCS.PHASECHK.TRANS64.TRYWAIT P0, [R2+URZ+0xe0], R0 ;  /* 0x0000e000020075a7 */ /* 0x0022a400080011ff */
[----:B--2---:R-:W-:Y:S05]  /*76f0*/  @!P0 NANOSLEEP.SYNCS 0x989680 ;  /* 0x009896800000895d */ /* 0x004fea0003900000 */
[----:B------:R-:W2:Y:S02]  /*7700*/  @!P0 SYNCS.PHASECHK.TRANS64 P0, [R2+URZ+0xe0], R0 ;  /* 0x0000e000020085a7 */ /* 0x000ea400080010ff */
[----:B--2---:R-:W-:Y:S05]  /*7710*/  @!P0 BRA `(.L_x_137) ;  /* 0xfffffffc00f08947 */ /* 0x004fea000383ffff */
[----:B------:R-:W-:Y:S05]  /*7720*/  BRA `(.L_x_138) ;  /* 0xffffffbc003c7947 */ /* 0x000fea000383ffff */
.L_x_59:
[----:B------:R-:W-:Y:S07]  /*7730*/  MOV R0, UR11 ;  /* 0x0000000b00007c02 */ /* 0x000fee0008000f00 */
.L_x_139:
[----:B-1----:R1:W2:Y:S02]  /*7740*/  SYNCS.PHASECHK.TRANS64.TRYWAIT P0, [R0+URZ], R2 ;  /* 0x00000002000075a7 */ /* 0x0022a400080011ff */
[----:B--2---:R-:W-:Y:S05]  /*7750*/  @!P0 NANOSLEEP.SYNCS 0x989680 ;  /* 0x009896800000895d */ /* 0x004fea0003900000 */
[----:B------:R-:W2:Y:S02]  /*7760*/  @!P0 SYNCS.PHASECHK.TRANS64 P0, [R0+URZ], R2 ;  /* 0x00000002000085a7 */ /* 0x000ea400080010ff */
[----:B--2---:R-:W-:Y:S05]  /*7770*/  @!P0 BRA `(.L_x_139) ;  /* 0xfffffffc00f08947 */ /* 0x004fea000383ffff */
[----:B------:R-:W-:Y:S05]  /*7780*/  BRA `(.L_x_58) ;  /* 0xffffffbc00587947 */ /* 0x000fea000383ffff */
.L_x_62:
[----:B------:R-:W-:-:S07]  /*7790*/  MOV R0, UR6 ;  /* 0x0000000600007c02 */ /* 0x000fce0008000f00 */
.L_x_140:
[----:B--2---:R2:W4:Y:S02]  /*77a0*/  SYNCS.PHASECHK.TRANS64.TRYWAIT P0, [R0+URZ], R2 ;  /* 0x00000002000075a7 */ /* 0x00452400080011ff */
[----:B----4-:R-:W-:Y:S05]  /*77b0*/  @!P0 NANOSLEEP.SYNCS 0x989680 ;  /* 0x009896800000895d */ /* 0x010fea0003900000 */
[----:B------:R-:W4:Y:S02]  /*77c0*/  @!P0 SYNCS.PHASECHK.TRANS64 P0, [R0+URZ], R2 ;  /* 0x00000002000085a7 */ /* 0x000f2400080010ff */
[----:B----4-:R-:W-:Y:S05]  /*77d0*/  @!P0 BRA `(.L_x_140) ;  /* 0xfffffffc00f08947 */ /* 0x010fea000383ffff */
[----:B------:R-:W-:Y:S05]  /*77e0*/  BRA `(.L_x_141) ;  /* 0xffffffc000847947 */ /* 0x000fea000383ffff */
.L_x_63:
[----:B------:R-:W-:-:S07]  /*77f0*/  MOV R0, UR6 ;  /* 0x0000000600007c02 */ /* 0x000fce0008000f00 */
.L_x_142:
[----:B-1----:R1:W2:Y:S02]  /*7800*/  SYNCS.PHASECHK.TRANS64.TRYWAIT P0, [R0+URZ], R3 ;  /* 0x00000003000075a7 */ /* 0x0022a400080011ff */
[----:B--2---:R-:W-:Y:S05]  /*7810*/  @!P0 NANOSLEEP.SYNCS 0x989680 ;  /* 0x009896800000895d */ /* 0x004fea0003900000 */
[----:B------:R-:W2:Y:S02]  /*7820*/  @!P0 SYNCS.PHASECHK.TRANS64 P0, [R0+URZ], R3 ;  /* 0x00000003000085a7 */ /* 0x000ea400080010ff */
[----:B--2---:R-:W-:Y:S05]  /*7830*/  @!P0 BRA `(.L_x_142) ;  /* 0xfffffffc00f08947 */ /* 0x004fea000383ffff */
[----:B------:R-:W-:Y:S05]  /*7840*/  BRA `(.L_x_143) ;  /* 0xffffffc000907947 */ /* 0x000fea000383ffff */
.L_x_64:
[----:B------:R-:W-:-:S07]  /*7850*/  MOV R0, UR6 ;  /* 0x0000000600007c02 */ /* 0x000fce0008000f00 */
.L_x_144:
[----:B-1----:R1:W2:Y:S02]  /*7860*/  SYNCS.PHASECHK.TRANS64.TRYWAIT P0, [R0+URZ], R3 ;  /* 0x00000003000075a7 */ /* 0x0022a400080011ff */
[----:B--2---:R-:W-:Y:S05]  /*7870*/  @!P0 NANOSLEEP.SYNCS 0x989680 ;  /* 0x009896800000895d */ /* 0x004fea0003900000 */
[----:B------:R-:W2:Y:S02]  /*7880*/  @!P0 SYNCS.PHASECHK.TRANS64 P0, [R0+URZ], R3 ;  /* 0x00000003000085a7 */ /* 0x000ea400080010ff */
[----:B--2---:R-:W-:Y:S05]  /*7890*/  @!P0 BRA `(.L_x_144) ;  /* 0xfffffffc00f08947 */ /* 0x004fea000383ffff */
[----:B------:R-:W-:Y:S05]  /*78a0*/  BRA `(.L_x_145) ;  /* 0xffffffc0009c7947 */ /* 0x000fea000383ffff */
.L_x_65:
[----:B-1----:R-:W-:-:S07]  /*78b0*/  MOV R0, UR7 ;  /* 0x0000000700007c02 */ /* 0x002fce0008000f00 */
.L_x_146:
[----:B-1----:R1:W2:Y:S02]  /*78c0*/  SYNCS.PHASECHK.TRANS64.TRYWAIT P0, [R0+URZ], R2 ;  /* 0x00000002000075a7 */ /* 0x0022a400080011ff */
[----:B--2---:R-:W-:Y:S05]  /*78d0*/  @!P0 NANOSLEEP.SYNCS 0x989680 ;  /* 0x009896800000895d */ /* 0x004fea0003900000 */
[----:B------:R-:W2:Y:S02]  /*78e0*/  @!P0 SYNCS.PHASECHK.TRANS64 P0, [R0+URZ], R2 ;  /* 0x00000002000085a7 */ /* 0x000ea400080010ff */
[----:B--2---:R-:W-:Y:S05]  /*78f0*/  @!P0 BRA `(.L_x_146) ;  /* 0xfffffffc00f08947 */ /* 0x004fea000383ffff */
[----:B------:R-:W-:Y:S05]  /*7900*/  BRA `(.L_x_147) ;  /* 0xffffffc000a87947 */ /* 0x000fea000383ffff */
.L_x_70:
[----:B--2---:R2:W3:Y:S02]  /*7910*/  SYNCS.PHASECHK.TRANS64.TRYWAIT P0, [R0+URZ+0xa0], R2 ;  /* 0x0000a002000075a7 */ /* 0x0044e400080011ff */
[----:B---3--:R-:W-:Y:S05]  /*7920*/  @!P0 NANOSLEEP.SYNCS 0x989680 ;  /* 0x009896800000895d */ /* 0x008fea0003900000 */
[----:B------:R-:W3:Y:S02]  /*7930*/  @!P0 SYNCS.PHASECHK.TRANS64 P0, [R0+URZ+0xa0], R2 ;  /* 0x0000a002000085a7 */ /* 0x000ee400080010ff */
[----:B---3--:R-:W-:Y:S05]  /*7940*/  @!P0 BRA `(.L_x_70) ;  /* 0xfffffffc00f08947 */ /* 0x008fea000383ffff */
[----:B------:R-:W-:Y:S05]  /*7950*/  BRA `(.L_x_148) ;  /* 0xffffffc400a07947 */ /* 0x000fea000383ffff */
.L_x_73:
[----:B------:R-:W-:Y:S07]  /*7960*/  MOV R0, UR7 ;  /* 0x0000000700007c02 */ /* 0x000fee0008000f00 */
.L_x_149:
[----:B--2---:R2:W3:Y:S02]  /*7970*/  SYNCS.PHASECHK.TRANS64.TRYWAIT P0, [R0+URZ+0x98], R2 ;  /* 0x00009802000075a7 */ /* 0x0044e400080011ff */
[----:B---3--:R-:W-:Y:S05]  /*7980*/  @!P0 NANOSLEEP.SYNCS 0x989680 ;  /* 0x009896800000895d */ /* 0x008fea0003900000 */
[----:B------:R-:W3:Y:S02]  /*7990*/  @!P0 SYNCS.PHASECHK.TRANS64 P0, [R0+URZ+0x98], R2 ;  /* 0x00009802000085a7 */ /* 0x000ee400080010ff */
[----:B---3--:R-:W-:Y:S05]  /*79a0*/  @!P0 BRA `(.L_x_149) ;  /* 0xfffffffc00f08947 */ /* 0x008fea000383ffff */
[----:B------:R-:W-:Y:S05]  /*79b0*/  BRA `(.L_x_72) ;  /* 0xffffffc800807947 */ /* 0x000fea000383ffff */
.L_x_76:
[----:B------:R-:W-:Y:S07]  /*79c0*/  MOV R0, UR15 ;  /* 0x0000000f00007c02 */ /* 0x000fee0008000f00 */
.L_x_150:
[----:B-1----:R1:W2:Y:S02]  /*79d0*/  SYNCS.PHASECHK.TRANS64.TRYWAIT P0, [R0+URZ+0x78], R9 ;  /* 0x00007809000075a7 */ /* 0x0022a400080011ff */
[----:B--2---:R-:W-:Y:S05]  /*79e0*/  @!P0 NANOSLEEP.SYNCS 0x989680 ;  /* 0x009896800000895d */ /* 0x004fea0003900000 */
[----:B------:R-:W2:Y:S02]  /*79f0*/  @!P0 SYNCS.PHASECHK.TRANS64 P0, [R0+URZ+0x78], R9 ;  /* 0x00007809000085a7 */ /* 0x000ea400080010ff */
[----:B--2---:R-:W-:Y:S05]  /*7a00*/  @!P0 BRA `(.L_x_150) ;  /* 0xfffffffc00f08947 */ /* 0x004fea000383ffff */
[----:B------:R-:W-:Y:S05]  /*7a10*/  BRA `(.L_x_151) ;  /* 0xffffffc800f87947 */ /* 0x000fea000383ffff */
.L_x_77:
[----:B------:R-:W-:Y:S07]  /*7a20*/  MOV R0, UR13 ;  /* 0x0000000d00007c02 */ /* 0x000fee0008000f00 */
.L_x_152:
[----:B-1----:R1:W2:Y:S02]  /*7a30*/  SYNCS.PHASECHK.TRANS64.TRYWAIT P0, [R0+URZ+0x78], R20 ;  /* 0x00007814000075a7 */ /* 0x0022a400080011ff */
[----:B--2---:R-:W-:Y:S05]  /*7a40*/  @!P0 NANOSLEEP.SYNCS 0x989680 ;  /* 0x009896800000895d */ /* 0x004fea0003900000 */
[----:B------:R-:W2:Y:S02]  /*7a50*/  @!P0 SYNCS.PHASECHK.TRANS64 P0, [R0+URZ+0x78], R20 ;  /* 0x00007814000085a7 */ /* 0x000ea400080010ff */
[----:B--2---:R-:W-:Y:S05]  /*7a60*/  @!P0 BRA `(.L_x_152) ;  /* 0xfffffffc00f08947 */ /* 0x004fea000383ffff */
[----:B------:R-:W-:Y:S05]  /*7a70*/  BRA `(.L_x_153) ;  /* 0xffffffcc00987947 */ /* 0x000fea000383ffff */
.L_x_79:
[----:B------:R-:W-:-:S07]  /*7a80*/  MOV R0, UR4 ;  /* 0x0000000400007c02 */ /* 0x000fce0008000f00 */
.L_x_154:
[----:B-1----:R1:W3:Y:S02]  /*7a90*/  SYNCS.PHASECHK.TRANS64.TRYWAIT P0, [R0+URZ], R2 ;  /* 0x00000002000075a7 */ /* 0x0022e400080011ff */
[----:B---3--:R-:W-:Y:S05]  /*7aa0*/  @!P0 NANOSLEEP.SYNCS 0x989680 ;  /* 0x009896800000895d */ /* 0x008fea0003900000 */
[----:B------:R-:W3:Y:S02]  /*7ab0*/  @!P0 SYNCS.PHASECHK.TRANS64 P0, [R0+URZ], R2 ;  /* 0x00000002000085a7 */ /* 0x000ee400080010ff */
[----:B---3--:R-:W-:Y:S05]  /*7ac0*/  @!P0 BRA `(.L_x_154) ;  /* 0xfffffffc00f08947 */ /* 0x008fea000383ffff */
[----:B------:R-:W-:Y:S05]  /*7ad0*/  BRA `(.L_x_155) ;  /* 0xffffffd000247947 */ /* 0x000fea000383ffff */
.L_x_80:
[----:B------:R-:W-:-:S07]  /*7ae0*/  MOV R0, UR4 ;  /* 0x0000000400007c02 */ /* 0x000fce0008000f00 */
.L_x_156:
[----:B-1----:R1:W3:Y:S02]  /*7af0*/  SYNCS.PHASECHK.TRANS64.TRYWAIT P0, [R0+URZ], R2 ;  /* 0x00000002000075a7 */ /* 0x0022e400080011ff */
[----:B---3--:R-:W-:Y:S05]  /*7b00*/  @!P0 NANOSLEEP.SYNCS 0x989680 ;  /* 0x009896800000895d */ /* 0x008fea0003900000 */
[----:B------:R-:W3:Y:S02]  /*7b10*/  @!P0 SYNCS.PHASECHK.TRANS64 P0, [R0+URZ], R2 ;  /* 0x00000002000085a7 */ /* 0x000ee400080010ff */
[----:B---3--:R-:W-:Y:S05]  /*7b20*/  @!P0 BRA `(.L_x_156) ;  /* 0xfffffffc00f08947 */ /* 0x008fea000383ffff */
[----:B------:R-:W-:Y:S05]  /*7b30*/  BRA `(.L_x_157) ;  /* 0xffffffd000307947 */ /* 0x000fea000383ffff */
.L_x_82:
[----:B--2---:R2:W4:Y:S02]  /*7b40*/  SYNCS.PHASECHK.TRANS64.TRYWAIT P0, [R0+URZ+0xa0], R2 ;  /* 0x0000a002000075a7 */ /* 0x00452400080011ff */
[----:B----4-:R-:W-:Y:S05]  /*7b50*/  @!P0 NANOSLEEP.SYNCS 0x989680 ;  /* 0x009896800000895d */ /* 0x010fea0003900000 */
[----:B------:R-:W4:Y:S02]  /*7b60*/  @!P0 SYNCS.PHASECHK.TRANS64 P0, [R0+URZ+0xa0], R2 ;  /* 0x0000a002000085a7 */ /* 0x000f2400080010ff */
[----:B----4-:R-:W-:Y:S05]  /*7b70*/  @!P0 BRA `(.L_x_82) ;  /* 0xfffffffc00f08947 */ /* 0x010fea000383ffff */
[----:B------:R-:W-:Y:S05]  /*7b80*/  BRA `(.L_x_158) ;  /* 0xffffffd400207947 */ /* 0x000fea000383ffff */
.L_x_92:
[----:B-1----:R1:W3:Y:S02]  /*7b90*/  SYNCS.PHASECHK.TRANS64.TRYWAIT P1, [R2+URZ+0x60], R4 ;  /* 0x00006004020075a7 */ /* 0x0022e400080211ff */
[----:B---3--:R-:W-:Y:S05]  /*7ba0*/  @!P1 NANOSLEEP.SYNCS 0x989680 ;  /* 0x009896800000995d */ /* 0x008fea0003900000 */
[----:B------:R-:W3:Y:S02]  /*7bb0*/  @!P1 SYNCS.PHASECHK.TRANS64 P1, [R2+URZ+0x60], R4 ;  /* 0x00006004020095a7 */ /* 0x000ee400080210ff */
[----:B---3--:R-:W-:Y:S05]  /*7bc0*/  @!P1 BRA `(.L_x_92) ;  /* 0xfffffffc00f09947 */ /* 0x008fea000383ffff */
[----:B------:R-:W-:Y:S05]  /*7bd0*/  BRA `(.L_x_91) ;  /* 0xffffffe000207947 */ /* 0x000fea000383ffff */
.L_x_94:
[----:B-1----:R1:W2:Y:S02]  /*7be0*/  SYNCS.PHASECHK.TRANS64.TRYWAIT P0, [R44+URZ+0xc0], R3 ;  /* 0x0000c0032c0075a7 */ /* 0x0022a400080011ff */
[----:B--2---:R-:W-:Y:S05]  /*7bf0*/  @!P0 NANOSLEEP.SYNCS 0x989680 ;  /* 0x009896800000895d */ /* 0x004fea0003900000 */
[----:B------:R-:W2:Y:S02]  /*7c00*/  @!P0 SYNCS.PHASECHK.TRANS64 P0, [R44+URZ+0xc0], R3 ;  /* 0x0000c0032c0085a7 */ /* 0x000ea400080010ff */
[----:B--2---:R-:W-:Y:S05]  /*7c10*/  @!P0 BRA `(.L_x_94) ;  /* 0xfffffffc00f08947 */ /* 0x004fea000383ffff */
[----:B------:R-:W-:Y:S05]  /*7c20*/  BRA `(.L_x_93) ;  /* 0xffffffe000707947 */ /* 0x000fea000383ffff */
.L_x_105:
[----:B-1----:R1:W2:Y:S02]  /*7c30*/  SYNCS.PHASECHK.TRANS64.TRYWAIT P0, [R2+URZ+0x60], R45 ;  /* 0x0000602d020075a7 */ /* 0x0022a400080011ff */
[----:B--2---:R-:W-:Y:S05]  /*7c40*/  @!P0 NANOSLEEP.SYNCS 0x989680 ;  /* 0x009896800000895d */ /* 0x004fea0003900000 */
[----:B------:R-:W2:Y:S02]  /*7c50*/  @!P0 SYNCS.PHASECHK.TRANS64 P0, [R2+URZ+0x60], R45 ;  /* 0x0000602d020085a7 */ /* 0x000ea400080010ff */
[----:B--2---:R-:W-:Y:S05]  /*7c60*/  @!P0 BRA `(.L_x_105) ;  /* 0xfffffffc00f08947 */ /* 0x004fea000383ffff */
[----:B------:R-:W-:Y:S05]  /*7c70*/  BRA `(.L_x_104) ;  /* 0xffffffe800807947 */ /* 0x000fea000383ffff */
        .weak           $__internal_0_$__cuda_sm10x_tcgen05_guardrail_trap_col_being_dealloced_not_returned_by_alloc
        .type           $__internal_0_$__cuda_sm10x_tcgen05_guardrail_trap_col_being_dealloced_not_returned_by_alloc,@function
        .size           $__internal_0_$__cuda_sm10x_tcgen05_guardrail_trap_col_being_dealloced_not_returned_by_alloc,($__internal_1_$__cuda_sm10x_tcgen05_guardrail_trap_phase_invalid_during_alloc - $__internal_0_$__cuda_sm10x_tcgen05_guardrail_trap_col_being_dealloced_not_returned_by_alloc)
$__internal_0_$__cuda_sm10x_tcgen05_guardrail_trap_col_being_dealloced_not_returned_by_alloc:
[----:B------:R-:W-:Y:S05]  /*7c80*/  BPT.TRAP 0x1 ;  /* 0x000000040000795c */ /* 0x000fea0000300000 */
[----:B------:R-:W-:-:S04]  /*7c90*/  HFMA2 R3, -RZ, RZ, 0, 0 ;  /* 0x00000000ff037431 */ /* 0x000fc800000001ff */
[----:B------:R-:W-:Y:S05]  /*7ca0*/  RET.REL.NODEC R2 `(_ZN7cutlass13device_kernelINS_4gemm6kernel13GemmUniversalIN4cute5tupleIJiiiiEEENS1_10collective13CollectiveMmaINS1_35MainloopSm100TmaUmmaWarpSpecializedILi6ELi2ELi4ENS5_IJNS4_1CILi1EEESB_SB_EEEEENS5_IJNSA_ILi64EEESE_NSA_ILi128EEEEEENS_10bfloat16_tENS5_IJlSB_lEEESH_SI_NS4_8TiledMMAINS4_8MMA_AtomIJNS4_20SM100_MMA_F16BF16_SSISH_SH_fLi64ELi64ELNS4_4UMMA5MajorE0ELSN_0ELNSM_7ScaleInE0ELSO_0EEEEEENS4_6LayoutISC_NS5_IJNSA_ILi0EEESS_SS_EEEEENS5_IJNS4_10UnderscoreESV_SV_EEEEENS4_13SM90_TMA_LOADENS4_14ComposedLayoutINS4_7SwizzleILi3ELi4ELi3EEENS4_18smem_ptr_flag_bitsILi16EEENSR_INS5_IJNSA_ILi8EEESE_EEENS5_IJSE_SB_EEEEEEEvNS4_8identityESY_S18_vS19_EENS_8epilogue10collective18CollectiveEpilogueINS1B_23Sm100TmaWarpSpecializedILi3ELi2ELi16ELb1ELb0EEEJSG_NS5_IJNSR_ISE_SB_EENSR_INSA_ILi32EEESB_EEEEESH_SI_SH_SI_NS1B_6fusion15FusionCallbacksIS1F_NS1K_17LinearCombinationISH_fSH_fLNS_15FloatRoundStyleE2EEESG_S1J_JEEENS4_5SM1004TMEM4LOAD26SM100_TMEM_LOAD_16dp256b4xESY_NSZ_INS10_ILi2ELi4ELi3EEES13_NSR_INS5_IJS14_S1H_EEENS5_IJS1H_SB_EEEEEEENS4_17SM75_U32x4_LDSM_NENS4_14SM90_TMA_STOREES1Y_NS4_17SM90_U32x4_STSM_NENS4_39AutoVectorizingCopyWithAssumedAlignmentILi128EEEEEEvvEEEEvNT_6ParamsE) ;  /* 0xffffff8002d47950 */ /* 0x000fea0003c3ffff */
        .weak           $__internal_1_$__cuda_sm10x_tcgen05_guardrail_trap_phase_invalid_during_alloc
        .type           $__internal_1_$__cuda_sm10x_tcgen05_guardrail_trap_phase_invalid_during_alloc,@function
        .size           $__internal_1_$__cuda_sm10x_tcgen05_guardrail_trap_phase_invalid_during_alloc,($__internal_2_$__cuda_sm10x_tcgen05_guardrail_trap_unallocated_columns_being_dealloced - $__internal_1_$__cuda_sm10x_tcgen05_guardrail_trap_phase_invalid_during_alloc)
$__internal_1_$__cuda_sm10x_tcgen05_guardrail_trap_phase_invalid_during_alloc:
[----:B------:R-:W-:Y:S05]  /*7cb0*/  BPT.TRAP 0x1 ;  /* 0x000000040000795c */ /* 0x000fea0000300000 */
[----:B------:R-:W-:-:S04]  /*7cc0*/  MOV R3, 0x0 ;  /* 0x0000000000037802 */ /* 0x000fc80000000f00 */
[----:B------:R-:W-:Y:S05]  /*7cd0*/  RET.REL.NODEC R2 `(_ZN7cutlass13device_kernelINS_4gemm6kernel13GemmUniversalIN4cute5tupleIJiiiiEEENS1_10collective13CollectiveMmaINS1_35MainloopSm100TmaUmmaWarpSpecializedILi6ELi2ELi4ENS5_IJNS4_1CILi1EEESB_SB_EEEEENS5_IJNSA_ILi64EEESE_NSA_ILi128EEEEEENS_10bfloat16_tENS5_IJlSB_lEEESH_SI_NS4_8TiledMMAINS4_8MMA_AtomIJNS4_20SM100_MMA_F16BF16_SSISH_SH_fLi64ELi64ELNS4_4UMMA5MajorE0ELSN_0ELNSM_7ScaleInE0ELSO_0EEEEEENS4_6LayoutISC_NS5_IJNSA_ILi0EEESS_SS_EEEEENS5_IJNS4_10UnderscoreESV_SV_EEEEENS4_13SM90_TMA_LOADENS4_14ComposedLayoutINS4_7SwizzleILi3ELi4ELi3EEENS4_18smem_ptr_flag_bitsILi16EEENSR_INS5_IJNSA_ILi8EEESE_EEENS5_IJSE_SB_EEEEEEEvNS4_8identityESY_S18_vS19_EENS_8epilogue10collective18CollectiveEpilogueINS1B_23Sm100TmaWarpSpecializedILi3ELi2ELi16ELb1ELb0EEEJSG_NS5_IJNSR_ISE_SB_EENSR_INSA_ILi32EEESB_EEEEESH_SI_SH_SI_NS1B_6fusion15FusionCallbacksIS1F_NS1K_17LinearCombinationISH_fSH_fLNS_15FloatRoundStyleE2EEESG_S1J_JEEENS4_5SM1004TMEM4LOAD26SM100_TMEM_LOAD_16dp256b4xESY_NSZ_INS10_ILi2ELi4ELi3EEES13_NSR_INS5_IJS14_S1H_EEENS5_IJS1H_SB_EEEEEEENS4_17SM75_U32x4_LDSM_NENS4_14SM90_TMA_STOREES1Y_NS4_17SM90_U32x4_STSM_NENS4_39AutoVectorizingCopyWithAssumedAlignmentILi128EEEEEEvvEEEEvNT_6ParamsE) ;  /* 0xffffff8002c87950 */ /* 0x000fea0003c3ffff */
        .weak           $__internal_2_$__cuda_sm10x_tcgen05_guardrail_trap_unallocated_columns_being_dealloced
        .type           $__internal_2_$__cuda_sm10x_tcgen05_guardrail_trap_unallocated_columns_being_dealloced,@function
        .size           $__internal_2_$__cuda_sm10x_tcgen05_guardrail_trap_unallocated_columns_being_dealloced,(.L_x_160 - $__internal_2_$__cuda_sm10x_tcgen05_guardrail_trap_unallocated_columns_being_dealloced)
$__internal_2_$__cuda_sm10x_tcgen05_guardrail_trap_unallocated_columns_being_dealloced:
[----:B------:R-:W-:Y:S05]  /*7ce0*/  BPT.TRAP 0x1 ;  /* 0x000000040000795c */ /* 0x000fea0000300000 */
[----:B------:R-:W-:-:S04]  /*7cf0*/  HFMA2 R3, -RZ, RZ, 0, 0 ;  /* 0x00000000ff037431 */ /* 0x000fc800000001ff */
[----:B------:R-:W-:Y:S05]  /*7d00*/  RET.REL.NODEC R2 `(_ZN7cutlass13device_kernelINS_4gemm6kernel13GemmUniversalIN4cute5tupleIJiiiiEEENS1_10collective13CollectiveMmaINS1_35MainloopSm100TmaUmmaWarpSpecializedILi6ELi2ELi4ENS5_IJNS4_1CILi1EEESB_SB_EEEEENS5_IJNSA_ILi64EEESE_NSA_ILi128EEEEEENS_10bfloat16_tENS5_IJlSB_lEEESH_SI_NS4_8TiledMMAINS4_8MMA_AtomIJNS4_20SM100_MMA_F16BF16_SSISH_SH_fLi64ELi64ELNS4_4UMMA5MajorE0ELSN_0ELNSM_7ScaleInE0ELSO_0EEEEEENS4_6LayoutISC_NS5_IJNSA_ILi0EEESS_SS_EEEEENS5_IJNS4_10UnderscoreESV_SV_EEEEENS4_13SM90_TMA_LOADENS4_14ComposedLayoutINS4_7SwizzleILi3ELi4ELi3EEENS4_18smem_ptr_flag_bitsILi16EEENSR_INS5_IJNSA_ILi8EEESE_EEENS5_IJSE_SB_EEEEEEEvNS4_8identityESY_S18_vS19_EENS_8epilogue10collective18CollectiveEpilogueINS1B_23Sm100TmaWarpSpecializedILi3ELi2ELi16ELb1ELb0EEEJSG_NS5_IJNSR_ISE_SB_EENSR_INSA_ILi32EEESB_EEEEESH_SI_SH_SI_NS1B_6fusion15FusionCallbacksIS1F_NS1K_17LinearCombinationISH_fSH_fLNS_15FloatRoundStyleE2EEESG_S1J_JEEENS4_5SM1004TMEM4LOAD26SM100_TMEM_LOAD_16dp256b4xESY_NSZ_INS10_ILi2ELi4ELi3EEES13_NSR_INS5_IJS14_S1H_EEENS5_IJS1H_SB_EEEEEEENS4_17SM75_U32x4_LDSM_NENS4_14SM90_TMA_STOREES1Y_NS4_17SM90_U32x4_STSM_NENS4_39AutoVectorizingCopyWithAssumedAlignmentILi128EEEEEEvvEEEEvNT_6ParamsE) ;  /* 0xffffff8002bc7950 */ /* 0x000fea0003c3ffff */
.L_x_159:
[----:B------:R-:W-:-:S00]  /*7d10*/  BRA `(.L_x_159) ;  /* 0xfffffffc00fc7947 */ /* 0x000fc0000383ffff */
[----:B------:R-:W-:-:S00]  /*7d20*/  NOP ;  /* 0x0000000000007918 */ /* 0x000fc00000000000 */
        /* <DEDUP_REMOVED lines=13> */
.L_x_160:


//--------------------- .nv.global.init           --------------------------
	.section	.nv.global.init,"aw",@progbits
.nv.global.init:
	.type		$str$27,@object
	.size		$str$27,($str$28 - $str$27)
$str$27:
        /*0000*/ 	.byte	0x28, 0x61, 0x64, 0x64, 0x72, 0x65, 0x73, 0x73, 0x20, 0x26, 0x20, 0x6d, 0x61, 0x73, 0x6b, 0x29
        /*0010*/ 	.byte	0x20, 0x3d, 0x3d, 0x20, 0x30, 0x00
	.type		$str$28,@object
	.size		$str$28,($str$26 - $str$28)
$str$28:
        /*0016*/ 	.byte	0x2f, 0x74, 0x6d, 0x70, 0x2f, 0x63, 0x75, 0x74, 0x6c, 0x61, 0x73, 0x73, 0x5f, 0x73, 0x77, 0x65
        /*0026*/ 	.byte	0x65, 0x70, 0x5f, 0x73, 0x72, 0x63, 0x2f, 0x69, 0x6e, 0x63, 0x6c, 0x75, 0x64, 0x65, 0x2f, 0x63
        /*0036*/ 	.byte	0x75, 0x74, 0x65, 0x2f, 0x70, 0x6f, 0x69, 0x6e, 0x74, 0x65, 0x72, 0x5f, 0x66, 0x6c, 0x61, 0x67
        /*0046*/ 	.byte	0x67, 0x65, 0x64, 0x2e, 0x68, 0x70, 0x70, 0x00
	.type		$str$26,@object
	.size		$str$26,($str$25 - $str$26)
$str$26:
        /*004e*/ 	.byte	0x2f, 0x74, 0x6d, 0x70, 0x2f, 0x63, 0x75, 0x74, 0x6c, 0x61, 0x73, 0x73, 0x5f, 0x73, 0x77, 0x65
        /*005e*/ 	.byte	0x65, 0x70, 0x5f, 0x73, 0x72, 0x63, 0x2f, 0x69, 0x6e, 0x63, 0x6c, 0x75, 0x64, 0x65, 0x2f, 0x63
        /*006e*/ 	.byte	0x75, 0x74, 0x65, 0x2f, 0x61, 0x74, 0x6f, 0x6d, 0x2f, 0x63, 0x6f, 0x70, 0x79, 0x5f, 0x74, 0x72
        /*007e*/ 	.byte	0x61, 0x69, 0x74, 0x73, 0x5f, 0x73, 0x6d, 0x31, 0x30, 0x30, 0x2e, 0x68, 0x70, 0x70, 0x00
	.type		$str$25,@object
	.size		$str$25,(__unnamed_1 - $str$25)
$str$25:
        /*008d*/ 	.byte	0x28, 0x28, 0x75, 0x69, 0x6e, 0x74, 0x33, 0x32, 0x5f, 0x74, 0x28, 0x74, 0x68, 0x72, 0x65, 0x61
        /*009d*/ 	.byte	0x64, 0x49, 0x64, 0x78, 0x2e, 0x78, 0x29, 0x20, 0x2f, 0x20, 0x33, 0x32, 0x29, 0x20, 0x25, 0x20
        /*00ad*/ 	.byte	0x34, 0x29, 0x20, 0x3d, 0x3d, 0x20, 0x28, 0x28, 0x28, 0x74, 0x6d, 0x65, 0x6d, 0x5f, 0x61, 0x64
        /*00bd*/ 	.byte	0x64, 0x72, 0x20, 0x3e, 0x3e, 0x20, 0x31, 0x36, 0x29, 0x20, 0x2f, 0x20, 0x33, 0x32, 0x29, 0x20
        /*00cd*/ 	.byte	0x25, 0x20, 0x34, 0x29, 0x00
	.type		__unnamed_1,@object
	.size		__unnamed_1,(__unnamed_2 - __unnamed_1)
__unnamed_1:
        /*00d2*/ 	.byte	0x61, 0x75, 0x74, 0x6f, 0x20, 0x63, 0x75, 0x74, 0x65, 0x3a, 0x3a, 0x61, 0x73, 0x5f, 0x70, 0x6f
        /* <DEDUP_REMOVED lines=24> */
        /*0262*/ 	.byte	0x30, 0x34, 0x38, 0x3e, 0x3e, 0x3e, 0x3e, 0x5d, 0x00
	.type		__unnamed_2,@object
	.size		__unnamed_2,(.L_2 - __unnamed_2)
__unnamed_2:
        /* <DEDUP_REMOVED lines=45> */
        /*053b*/ 	.byte	0x3e, 0x3e, 0x3e, 0x5d, 0x00
.L_2:


//--------------------- .nv.shared._ZN7cutlass13device_kernelINS_4gemm6kernel13GemmUniversalIN4cute5tupleIJiiiiEEENS1_10collective13CollectiveMmaINS1_35MainloopSm100TmaUmmaWarpSpecializedILi6ELi2ELi4ENS5_IJNS4_1CILi1EEESB_SB_EEEEENS5_IJNSA_ILi64EEESE_NSA_ILi128EEEEEENS_10bfloat16_tENS5_IJlSB_lEEESH_SI_NS4_8TiledMMAINS4_8MMA_AtomIJNS4_20SM100_MMA_F16BF16_SSISH_SH_fLi64ELi64ELNS4_4UMMA5MajorE0ELSN_0ELNSM_7ScaleInE0ELSO_0EEEEEENS4_6LayoutISC_NS5_IJNSA_ILi0EEESS_SS_EEEEENS5_IJNS4_10UnderscoreESV_SV_EEEEENS4_13SM90_TMA_LOADENS4_14ComposedLayoutINS4_7SwizzleILi3ELi4ELi3EEENS4_18smem_ptr_flag_bitsILi16EEENSR_INS5_IJNSA_ILi8EEESE_EEENS5_IJSE_SB_EEEEEEEvNS4_8identityESY_S18_vS19_EENS_8epilogue10collective18CollectiveEpilogueINS1B_23Sm100TmaWarpSpecializedILi3ELi2ELi16ELb1ELb0EEEJSG_NS5_IJNSR_ISE_SB_EENSR_INSA_ILi32EEESB_EEEEESH_SI_SH_SI_NS1B_6fusion15FusionCallbacksIS1F_NS1K_17LinearCombinationISH_fSH_fLNS_15FloatRoundStyleE2EEESG_S1J_JEEENS4_5SM1004TMEM4LOAD26SM100_TMEM_LOAD_16dp256b4xESY_NSZ_INS10_ILi2ELi4ELi3EEES13_NSR_INS5_IJS14_S1H_EEENS5_IJS1H_SB_EEEEEEENS4_17SM75_U32x4_LDSM_NENS4_14SM90_TMA_STOREES1Y_NS4_17SM90_U32x4_STSM_NENS4_39AutoVectorizingCopyWithAssumedAlignmentILi128EEEEEEvvEEEEvNT_6ParamsE --------------------------
	.section	.nv.shared._ZN7cutlass13device_kernelINS_4gemm6kernel13GemmUniversalIN4cute5tupleIJiiiiEEENS1_10collective13CollectiveMmaINS1_35MainloopSm100TmaUmmaWarpSpecializedILi6ELi2ELi4ENS5_IJNS4_1CILi1EEESB_SB_EEEEENS5_IJNSA_ILi64EEESE_NSA_ILi128EEEEEENS_10bfloat16_tENS5_IJlSB_lEEESH_SI_NS4_8TiledMMAINS4_8MMA_AtomIJNS4_20SM100_MMA_F16BF16_SSISH_SH_fLi64ELi64ELNS4_4UMMA5MajorE0ELSN_0ELNSM_7ScaleInE0ELSO_0EEEEEENS4_6LayoutISC_NS5_IJNSA_ILi0EEESS_SS_EEEEENS5_IJNS4_10UnderscoreESV_SV_EEEEENS4_13SM90_TMA_LOADENS4_14ComposedLayoutINS4_7SwizzleILi3ELi4ELi3EEENS4_18smem_ptr_flag_bitsILi16EEENSR_INS5_IJNSA_ILi8EEESE_EEENS5_IJSE_SB_EEEEEEEvNS4_8identityESY_S18_vS19_EENS_8epilogue10collective18CollectiveEpilogueINS1B_23Sm100TmaWarpSpecializedILi3ELi2ELi16ELb1ELb0EEEJSG_NS5_IJNSR_ISE_SB_EENSR_INSA_ILi32EEESB_EEEEESH_SI_SH_SI_NS1B_6fusion15FusionCallbacksIS1F_NS1K_17LinearCombinationISH_fSH_fLNS_15FloatRoundStyleE2EEESG_S1J_JEEENS4_5SM1004TMEM4LOAD26SM100_TMEM_LOAD_16dp256b4xESY_NSZ_INS10_ILi2ELi4ELi3EEES13_NSR_INS5_IJS14_S1H_EEENS5_IJS1H_SB_EEEEEEENS4_17SM75_U32x4_LDSM_NENS4_14SM90_TMA_STOREES1Y_NS4_17SM90_U32x4_STSM_NENS4_39AutoVectorizingCopyWithAssumedAlignmentILi128EEEEEEvvEEEEvNT_6ParamsE,"aw",@nobits
	.sectionflags	@""
	.align	16
	.zero		1024


//--------------------- .nv.shared.reserved.0     --------------------------
	.section	.nv.shared.reserved.0,"aw",@nobits
	.weak		__nv_reservedSMEM_offset_0_alias
	.size		__nv_reservedSMEM_offset_0_alias, 0, 64
	.other		__nv_reservedSMEM_offset_0_alias,@"STO_CUDA_RESERVED_SHARED STV_DEFAULT"
__nv_reservedSMEM_offset_0_alias:
	.zero		0
.nv.shared.reserved.0:
	.zero		64
	.weak		__nv_reservedSMEM_tcgen05_partition
	.type		__nv_reservedSMEM_tcgen05_partition,@object
	.size		__nv_reservedSMEM_tcgen05_partition,(.L_0 - __nv_reservedSMEM_tcgen05_partition)
__nv_reservedSMEM_tcgen05_partition:
	.zero		32
.L_0:


//--------------------- .nv.global                --------------------------
	.section	.nv.global,"aw",@nobits
.nv.global:
	.type		_ZN40_INTERNAL_a25dcc76_4_k_cu_87a4e229_354834cute1_E,@object
	.size		_ZN40_INTERNAL_a25dcc76_4_k_cu_87a4e229_354834cute1_E,(_ZN40_INTERNAL_a25dcc76_4_k_cu_87a4e229_354834cuda3std3__45__cpo6cbeginE - _ZN40_INTERNAL_a25dcc76_4_k_cu_87a4e229_354834cute1_E)
_ZN40_INTERNAL_a25dcc76_4_k_cu_87a4e229_354834cute1_E:
	.zero		1
	.type		_ZN40_INTERNAL_a25dcc76_4_k_cu_87a4e229_354834cuda3std3__45__cpo6cbeginE,@object
	.size		_ZN40_INTERNAL_a25dcc76_4_k_cu_87a4e229_354834cuda3std3__45__cpo6cbeginE,(_ZN40_INTERNAL_a25dcc76_4_k_cu_87a4e229_354834cuda3std3__48in_placeE - _ZN40_INTERNAL_a25dcc76_4_k_cu_87a4e229_354834cuda3std3__45__cpo6cbeginE)
_ZN40_INTERNAL_a25dcc76_4_k_cu_87a4e229_354834cuda3std3__45__cpo6cbeginE:
	.zero		1
	.type		_ZN40_INTERNAL_a25dcc76_4_k_cu_87a4e229_354834cuda3std3__48in_placeE,@object
	.size		_ZN40_INTERNAL_a25dcc76_4_k_cu_87a4e229_354834cuda3std3__48in_placeE,(_ZN40_INTERNAL_a25dcc76_4_k_cu_87a4e229_354834cuda3std6ranges3__45__cpo9iter_moveE - _ZN40_INTERNAL_a25dcc76_4_k_cu_87a4e229_354834cuda3std3__48in_placeE)
_ZN40_INTERNAL_a25dcc76_4_k_cu_87a4e229_354834cuda3std3__48in_placeE:
	.zero		1
	.type		_ZN40_INTERNAL_a25dcc76_4_k_cu_87a4e229_354834cuda3std6ranges3__45__cpo9iter_moveE,@object
	.size		_ZN40_INTERNAL_a25dcc76_4_k_cu_87a4e229_354834cuda3std6ranges3__45__cpo9iter_moveE,(_ZN40_INTERNAL_a25dcc76_4_k_cu_87a4e229_354834cuda3std3__45__cpo5beginE - _ZN40_INTERNAL_a25dcc76_4_k_cu_87a4e229_354834cuda3std6ranges3__45__cpo9iter_moveE)
_ZN40_INTERNAL_a25dcc76_4_k_cu_87a4e229_354834cuda3std6ranges3__45__cpo9iter_moveE:
	.zero		1
	.type		_ZN40_INTERNAL_a25dcc76_4_k_cu_87a4e229_354834cuda3std3__45__cpo5beginE,@object
	.size		_ZN40_INTERNAL_a25dcc76_4_k_cu_87a4e229_354834cuda3std3__45__cpo5beginE,(_ZN40_INTERNAL_a25dcc76_4_k_cu_87a4e229_354834cuda3std3__442_GLOBAL__N__a25dcc76_4_k_cu_87a4e229_354836ignoreE - _ZN40_INTERNAL_a25dcc76_4_k_cu_87a4e229_354834cuda3std3__45__cpo5beginE)
_ZN40_INTERNAL_a25dcc76_4_k_cu_87a4e229_354834cuda3std3__45__cpo5beginE:
	.zero		1
	.type		_ZN40_INTERNAL_a25dcc76_4_k_cu_87a4e229_354834cuda3std3__442_GLOBAL__N__a25dcc76_4_k_cu_87a4e229_354836ignoreE,@object
	.size		_ZN40_INTERNAL_a25dcc76_4_k_cu_87a4e229_354834cuda3std3__442_GLOBAL__N__a25dcc76_4_k_cu_87a4e229_354836ignoreE,(_ZN40_INTERNAL_a25dcc76_4_k_cu_87a4e229_354834cute7productE - _ZN40_INTERNAL_a25dcc76_4_k_cu_87a4e229_354834cuda3std3__442_GLOBAL__N__a25dcc76_4_k_cu_87a4e229_354836ignoreE)
_ZN40_INTERNAL_a25dcc76_4_k_cu_87a4e229_354834cuda3std3__442_GLOBAL__N__a25dcc76_4_k_cu_87a4e229_354836ignoreE:
	.zero		1
	.type		_ZN40_INTERNAL_a25dcc76_4_k_cu_87a4e229_354834cute7productE,@object
	.size		_ZN40_INTERNAL_a25dcc76_4_k_cu_87a4e229_354834cute7productE,(_ZN40_INTERNAL_a25dcc76_4_k_cu_87a4e229_354834cuda3std3__45__cpo3endE - _ZN40_INTERNAL_a25dcc76_4_k_cu_87a4e229_354834cute7productE)
_ZN40_INTERNAL_a25dcc76_4_k_cu_87a4e229_354834cute7productE:
	.zero		1
	.type		_ZN40_INTERNAL_a25dcc76_4_k_cu_87a4e229_354834cuda3std3__45__cpo3endE,@object
	.size		_ZN40_INTERNAL_a25dcc76_4_k_cu_87a4e229_354834cuda3std3__45__cpo3endE,(_ZN40_INTERNAL_a25dcc76_4_k_cu_87a4e229_354834cuda3std3__419piecewise_constructE - _ZN40_INTERNAL_a25dcc76_4_k_cu_87a4e229_354834cuda3std3__45__cpo3endE)
_ZN40_INTERNAL_a25dcc76_4_k_cu_87a4e229_354834cuda3std3__45__cpo3endE:
	.zero		1
	.type		_ZN40_INTERNAL_a25dcc76_4_k_cu_87a4e229_354834cuda3std3__419piecewise_constructE,@object
	.size		_ZN40_INTERNAL_a25dcc76_4_k_cu_87a4e229_354834cuda3std3__419piecewise_constructE,(_ZN40_INTERNAL_a25dcc76_4_k_cu_87a4e229_354834cuda3std3__45__cpo4cendE - _ZN40_INTERNAL_a25dcc76_4_k_cu_87a4e229_354834cuda3std3__419piecewise_constructE)
_ZN40_INTERNAL_a25dcc76_4_k_cu_87a4e229_354834cuda3std3__419piecewise_constructE:
	.zero		1
	.type		_ZN40_INTERNAL_a25dcc76_4_k_cu_87a4e229_354834cuda3std3__45__cpo4cendE,@object
	.size		_ZN40_INTERNAL_a25dcc76_4_k_cu_87a4e229_354834cuda3std3__45__cpo4cendE,(_ZN40_INTERNAL_a25dcc76_4_k_cu_87a4e229_354834cuda3std6ranges3__45__cpo4swapE - _ZN40_INTERNAL_a25dcc76_4_k_cu_87a4e229_354834cuda3std3__45__cpo4cendE)
_ZN40_INTERNAL_a25dcc76_4_k_cu_87a4e229_354834cuda3std3__45__cpo4cendE:
	.zero		1
	.type		_ZN40_INTERNAL_a25dcc76_4_k_cu_87a4e229_354834cuda3std6ranges3__45__cpo4swapE,@object
	.size		_ZN40_INTERNAL_a25dcc76_4_k_cu_87a4e229_354834cuda3std6ranges3__45__cpo4swapE,(.L_10 - _ZN40_INTERNAL_a25dcc76_4_k_cu_87a4e229_354834cuda3std6ranges3__45__cpo4swapE)
_ZN40_INTERNAL_a25dcc76_4_k_cu_87a4e229_354834cuda3std6ranges3__45__cpo4swapE:
	.zero		1
.L_10:


//--------------------- .nv.constant0._ZN7cutlass13device_kernelINS_4gemm6kernel13GemmUniversalIN4cute5tupleIJiiiiEEENS1_10collective13CollectiveMmaINS1_35MainloopSm100TmaUmmaWarpSpecializedILi6ELi2ELi4ENS5_IJNS4_1CILi1EEESB_SB_EEEEENS5_IJNSA_ILi64EEESE_NSA_ILi128EEEEEENS_10bfloat16_tENS5_IJlSB_lEEESH_SI_NS4_8TiledMMAINS4_8MMA_AtomIJNS4_20SM100_MMA_F16BF16_SSISH_SH_fLi64ELi64ELNS4_4UMMA5MajorE0ELSN_0ELNSM_7ScaleInE0ELSO_0EEEEEENS4_6LayoutISC_NS5_IJNSA_ILi0EEESS_SS_EEEEENS5_IJNS4_10UnderscoreESV_SV_EEEEENS4_13SM90_TMA_LOADENS4_14ComposedLayoutINS4_7SwizzleILi3ELi4ELi3EEENS4_18smem_ptr_flag_bitsILi16EEENSR_INS5_IJNSA_ILi8EEESE_EEENS5_IJSE_SB_EEEEEEEvNS4_8identityESY_S18_vS19_EENS_8epilogue10collective18CollectiveEpilogueINS1B_23Sm100TmaWarpSpecializedILi3ELi2ELi16ELb1ELb0EEEJSG_NS5_IJNSR_ISE_SB_EENSR_INSA_ILi32EEESB_EEEEESH_SI_SH_SI_NS1B_6fusion15FusionCallbacksIS1F_NS1K_17LinearCombinationISH_fSH_fLNS_15FloatRoundStyleE2EEESG_S1J_JEEENS4_5SM1004TMEM4LOAD26SM100_TMEM_LOAD_16dp256b4xESY_NSZ_INS10_ILi2ELi4ELi3EEES13_NSR_INS5_IJS14_S1H_EEENS5_IJS1H_SB_EEEEEEENS4_17SM75_U32x4_LDSM_NENS4_14SM90_TMA_STOREES1Y_NS4_17SM90_U32x4_STSM_NENS4_39AutoVectorizingCopyWithAssumedAlignmentILi128EEEEEEvvEEEEvNT_6ParamsE --------------------------
	.section	.nv.constant0._ZN7cutlass13device_kernelINS_4gemm6kernel13GemmUniversalIN4cute5tupleIJiiiiEEENS1_10collective13CollectiveMmaINS1_35MainloopSm100TmaUmmaWarpSpecializedILi6ELi2ELi4ENS5_IJNS4_1CILi1EEESB_SB_EEEEENS5_IJNSA_ILi64EEESE_NSA_ILi128EEEEEENS_10bfloat16_tENS5_IJlSB_lEEESH_SI_NS4_8TiledMMAINS4_8MMA_AtomIJNS4_20SM100_MMA_F16BF16_SSISH_SH_fLi64ELi64ELNS4_4UMMA5MajorE0ELSN_0ELNSM_7ScaleInE0ELSO_0EEEEEENS4_6LayoutISC_NS5_IJNSA_ILi0EEESS_SS_EEEEENS5_IJNS4_10UnderscoreESV_SV_EEEEENS4_13SM90_TMA_LOADENS4_14ComposedLayoutINS4_7SwizzleILi3ELi4ELi3EEENS4_18smem_ptr_flag_bitsILi16EEENSR_INS5_IJNSA_ILi8EEESE_EEENS5_IJSE_SB_EEEEEEEvNS4_8identityESY_S18_vS19_EENS_8epilogue10collective18CollectiveEpilogueINS1B_23Sm100TmaWarpSpecializedILi3ELi2ELi16ELb1ELb0EEEJSG_NS5_IJNSR_ISE_SB_EENSR_INSA_ILi32EEESB_EEEEESH_SI_SH_SI_NS1B_6fusion15FusionCallbacksIS1F_NS1K_17LinearCombinationISH_fSH_fLNS_15FloatRoundStyleE2EEESG_S1J_JEEENS4_5SM1004TMEM4LOAD26SM100_TMEM_LOAD_16dp256b4xESY_NSZ_INS10_ILi2ELi4ELi3EEES13_NSR_INS5_IJS14_S1H_EEENS5_IJS1H_SB_EEEEEEENS4_17SM75_U32x4_LDSM_NENS4_14SM90_TMA_STOREES1Y_NS4_17SM90_U32x4_STSM_NENS4_39AutoVectorizingCopyWithAssumedAlignmentILi128EEEEEEvvEEEEvNT_6ParamsE,"a",@progbits
	.sectionflags	@""
	.align	4
.nv.constant0._ZN7cutlass13device_kernelINS_4gemm6kernel13GemmUniversalIN4cute5tupleIJiiiiEEENS1_10collective13CollectiveMmaINS1_35MainloopSm100TmaUmmaWarpSpecializedILi6ELi2ELi4ENS5_IJNS4_1CILi1EEESB_SB_EEEEENS5_IJNSA_ILi64EEESE_NSA_ILi128EEEEEENS_10bfloat16_tENS5_IJlSB_lEEESH_SI_NS4_8TiledMMAINS4_8MMA_AtomIJNS4_20SM100_MMA_F16BF16_SSISH_SH_fLi64ELi64ELNS4_4UMMA5MajorE0ELSN_0ELNSM_7ScaleInE0ELSO_0EEEEEENS4_6LayoutISC_NS5_IJNSA_ILi0EEESS_SS_EEEEENS5_IJNS4_10UnderscoreESV_SV_EEEEENS4_13SM90_TMA_LOADENS4_14ComposedLayoutINS4_7SwizzleILi3ELi4ELi3EEENS4_18smem_ptr_flag_bitsILi16EEENSR_INS5_IJNSA_ILi8EEESE_EEENS5_IJSE_SB_EEEEEEEvNS4_8identityESY_S18_vS19_EENS_8epilogue10collective18CollectiveEpilogueINS1B_23Sm100TmaWarpSpecializedILi3ELi2ELi16ELb1ELb0EEEJSG_NS5_IJNSR_ISE_SB_EENSR_INSA_ILi32EEESB_EEEEESH_SI_SH_SI_NS1B_6fusion15FusionCallbacksIS1F_NS1K_17LinearCombinationISH_fSH_fLNS_15FloatRoundStyleE2EEESG_S1J_JEEENS4_5SM1004TMEM4LOAD26SM100_TMEM_LOAD_16dp256b4xESY_NSZ_INS10_ILi2ELi4ELi3EEES13_NSR_INS5_IJS14_S1H_EEENS5_IJS1H_SB_EEEEEEENS4_17SM75_U32x4_LDSM_NENS4_14SM90_TMA_STOREES1Y_NS4_17SM90_U32x4_STSM_NENS4_39AutoVectorizingCopyWithAssumedAlignmentILi128EEEEEEvvEEEEvNT_6ParamsE:
	.zero		2944


//--------------------- SYMBOLS --------------------------

	.type		.nv.reservedSmem.offset0,@object
	.size		.nv.reservedSmem.offset0,0x4
	.type		.nv.reservedSmem.cap,@object
	.size		.nv.reservedSmem.cap,0x4
	.type		__assertfail,@function
